//
// Generated by NVIDIA NVVM Compiler
//
// Compiler Build ID: CL-36424714
// Cuda compilation tools, release 13.0, V13.0.88
// Based on NVVM 20.0.0
//

.version 9.0
.target sm_100
.address_size 64

	// .globl	_ZN3cub18CUB_300001_SM_10006detail11EmptyKernelIvEEvv
// _ZZN3cub18CUB_300001_SM_10006detail9transform23transform_kernel_ublkcpINS2_19async_copy_policy_tILi128EEEiN4cuda3std3__44plusIdEEN6thrust24THRUST_300001_SM_1000_NS6detail15normal_iteratorINSC_10device_ptrIdEEEEJddEEEvT0_iT1_T2_DpNS2_16aligned_base_ptrIT3_EEE3bar has been demoted
// _ZZN3cub18CUB_300001_SM_10006detail9transform23transform_kernel_ublkcpINS2_19async_copy_policy_tILi128EEElN4cuda3std3__44plusIdEEN6thrust24THRUST_300001_SM_1000_NS6detail15normal_iteratorINSC_10device_ptrIdEEEEJddEEEvT0_iT1_T2_DpNS2_16aligned_base_ptrIT3_EEE3bar has been demoted
.global .align 1 .b8 _ZN30_INTERNAL_eecbe592_4_k_cu_main4cuda3std3__45__cpo5beginE[1];
.global .align 1 .b8 _ZN30_INTERNAL_eecbe592_4_k_cu_main4cuda3std3__45__cpo3endE[1];
.global .align 1 .b8 _ZN30_INTERNAL_eecbe592_4_k_cu_main4cuda3std3__45__cpo6cbeginE[1];
.global .align 1 .b8 _ZN30_INTERNAL_eecbe592_4_k_cu_main4cuda3std3__45__cpo4cendE[1];
.global .align 1 .b8 _ZN30_INTERNAL_eecbe592_4_k_cu_main4cuda3std3__45__cpo6rbeginE[1];
.global .align 1 .b8 _ZN30_INTERNAL_eecbe592_4_k_cu_main4cuda3std3__45__cpo4rendE[1];
.global .align 1 .b8 _ZN30_INTERNAL_eecbe592_4_k_cu_main4cuda3std3__45__cpo7crbeginE[1];
.global .align 1 .b8 _ZN30_INTERNAL_eecbe592_4_k_cu_main4cuda3std3__45__cpo5crendE[1];
.global .align 1 .b8 _ZN30_INTERNAL_eecbe592_4_k_cu_main4cuda3std3__432_GLOBAL__N__eecbe592_4_k_cu_main6ignoreE[1];
.global .align 1 .b8 _ZN30_INTERNAL_eecbe592_4_k_cu_main4cuda3std3__419piecewise_constructE[1];
.global .align 1 .b8 _ZN30_INTERNAL_eecbe592_4_k_cu_main4cuda3std3__48in_placeE[1];
.global .align 1 .b8 _ZN30_INTERNAL_eecbe592_4_k_cu_main4cuda3std3__420unreachable_sentinelE[1];
.global .align 1 .b8 _ZN30_INTERNAL_eecbe592_4_k_cu_main4cuda3std3__47nulloptE[1];
.global .align 1 .b8 _ZN30_INTERNAL_eecbe592_4_k_cu_main4cuda3std3__48unexpectE[1];
.global .align 1 .b8 _ZN30_INTERNAL_eecbe592_4_k_cu_main4cuda3std6ranges3__45__cpo4swapE[1];
.global .align 1 .b8 _ZN30_INTERNAL_eecbe592_4_k_cu_main4cuda3std6ranges3__45__cpo9iter_moveE[1];
.global .align 1 .b8 _ZN30_INTERNAL_eecbe592_4_k_cu_main4cuda3std6ranges3__45__cpo5beginE[1];
.global .align 1 .b8 _ZN30_INTERNAL_eecbe592_4_k_cu_main4cuda3std6ranges3__45__cpo3endE[1];
.global .align 1 .b8 _ZN30_INTERNAL_eecbe592_4_k_cu_main4cuda3std6ranges3__45__cpo6cbeginE[1];
.global .align 1 .b8 _ZN30_INTERNAL_eecbe592_4_k_cu_main4cuda3std6ranges3__45__cpo4cendE[1];
.global .align 1 .b8 _ZN30_INTERNAL_eecbe592_4_k_cu_main4cuda3std6ranges3__45__cpo7advanceE[1];
.global .align 1 .b8 _ZN30_INTERNAL_eecbe592_4_k_cu_main4cuda3std6ranges3__45__cpo9iter_swapE[1];
.global .align 1 .b8 _ZN30_INTERNAL_eecbe592_4_k_cu_main4cuda3std6ranges3__45__cpo4nextE[1];
.global .align 1 .b8 _ZN30_INTERNAL_eecbe592_4_k_cu_main4cuda3std6ranges3__45__cpo4prevE[1];
.global .align 1 .b8 _ZN30_INTERNAL_eecbe592_4_k_cu_main4cuda3std6ranges3__45__cpo4dataE[1];
.global .align 1 .b8 _ZN30_INTERNAL_eecbe592_4_k_cu_main4cuda3std6ranges3__45__cpo5cdataE[1];
.global .align 1 .b8 _ZN30_INTERNAL_eecbe592_4_k_cu_main4cuda3std6ranges3__45__cpo4sizeE[1];
.global .align 1 .b8 _ZN30_INTERNAL_eecbe592_4_k_cu_main4cuda3std6ranges3__45__cpo5ssizeE[1];
.global .align 1 .b8 _ZN30_INTERNAL_eecbe592_4_k_cu_main4cuda3std6ranges3__45__cpo8distanceE[1];
.global .align 1 .b8 _ZN30_INTERNAL_eecbe592_4_k_cu_main6thrust24THRUST_300001_SM_1000_NS8cuda_cub3parE[1];
.global .align 1 .b8 _ZN30_INTERNAL_eecbe592_4_k_cu_main6thrust24THRUST_300001_SM_1000_NS8cuda_cub10par_nosyncE[1];
.global .align 1 .b8 _ZN30_INTERNAL_eecbe592_4_k_cu_main6thrust24THRUST_300001_SM_1000_NS6system6detail10sequential3seqE[1];
.global .align 1 .b8 _ZN30_INTERNAL_eecbe592_4_k_cu_main6thrust24THRUST_300001_SM_1000_NS12placeholders2_1E[1];
.global .align 1 .b8 _ZN30_INTERNAL_eecbe592_4_k_cu_main6thrust24THRUST_300001_SM_1000_NS12placeholders2_2E[1];
.global .align 1 .b8 _ZN30_INTERNAL_eecbe592_4_k_cu_main6thrust24THRUST_300001_SM_1000_NS12placeholders2_3E[1];
.global .align 1 .b8 _ZN30_INTERNAL_eecbe592_4_k_cu_main6thrust24THRUST_300001_SM_1000_NS12placeholders2_4E[1];
.global .align 1 .b8 _ZN30_INTERNAL_eecbe592_4_k_cu_main6thrust24THRUST_300001_SM_1000_NS12placeholders2_5E[1];
.global .align 1 .b8 _ZN30_INTERNAL_eecbe592_4_k_cu_main6thrust24THRUST_300001_SM_1000_NS12placeholders2_6E[1];
.global .align 1 .b8 _ZN30_INTERNAL_eecbe592_4_k_cu_main6thrust24THRUST_300001_SM_1000_NS12placeholders2_7E[1];
.global .align 1 .b8 _ZN30_INTERNAL_eecbe592_4_k_cu_main6thrust24THRUST_300001_SM_1000_NS12placeholders2_8E[1];
.global .align 1 .b8 _ZN30_INTERNAL_eecbe592_4_k_cu_main6thrust24THRUST_300001_SM_1000_NS12placeholders2_9E[1];
.global .align 1 .b8 _ZN30_INTERNAL_eecbe592_4_k_cu_main6thrust24THRUST_300001_SM_1000_NS12placeholders3_10E[1];
.global .align 1 .b8 _ZN30_INTERNAL_eecbe592_4_k_cu_main6thrust24THRUST_300001_SM_1000_NS3seqE[1];
.extern .shared .align 128 .b8 _ZN3cub18CUB_300001_SM_10006detail9transform4smemE[];

.visible .entry _ZN3cub18CUB_300001_SM_10006detail11EmptyKernelIvEEvv()
{


	ret;

}
	// .globl	_ZN3cub18CUB_300001_SM_10006detail8for_each13static_kernelINS2_12policy_hub_t12policy_500_tEmN6thrust24THRUST_300001_SM_1000_NS8cuda_cub20__uninitialized_fill7functorINS7_10device_ptrIdEEdEEEEvT0_T1_
.visible .entry _ZN3cub18CUB_300001_SM_10006detail8for_each13static_kernelINS2_12policy_hub_t12policy_500_tEmN6thrust24THRUST_300001_SM_1000_NS8cuda_cub20__uninitialized_fill7functorINS7_10device_ptrIdEEdEEEEvT0_T1_(
	.param .u64 _ZN3cub18CUB_300001_SM_10006detail8for_each13static_kernelINS2_12policy_hub_t12policy_500_tEmN6thrust24THRUST_300001_SM_1000_NS8cuda_cub20__uninitialized_fill7functorINS7_10device_ptrIdEEdEEEEvT0_T1__param_0,
	.param .align 8 .b8 _ZN3cub18CUB_300001_SM_10006detail8for_each13static_kernelINS2_12policy_hub_t12policy_500_tEmN6thrust24THRUST_300001_SM_1000_NS8cuda_cub20__uninitialized_fill7functorINS7_10device_ptrIdEEdEEEEvT0_T1__param_1[16]
)
.maxntid 256
{
	.reg .pred 	%p<4>;
	.reg .b32 	%r<5>;
	.reg .b64 	%rd<16>;
	.reg .b64 	%fd<3>;

	ld.param.f64 	%fd2, [_ZN3cub18CUB_300001_SM_10006detail8for_each13static_kernelINS2_12policy_hub_t12policy_500_tEmN6thrust24THRUST_300001_SM_1000_NS8cuda_cub20__uninitialized_fill7functorINS7_10device_ptrIdEEdEEEEvT0_T1__param_1+8];
	ld.param.u64 	%rd4, [_ZN3cub18CUB_300001_SM_10006detail8for_each13static_kernelINS2_12policy_hub_t12policy_500_tEmN6thrust24THRUST_300001_SM_1000_NS8cuda_cub20__uninitialized_fill7functorINS7_10device_ptrIdEEdEEEEvT0_T1__param_1];
	ld.param.u64 	%rd5, [_ZN3cub18CUB_300001_SM_10006detail8for_each13static_kernelINS2_12policy_hub_t12policy_500_tEmN6thrust24THRUST_300001_SM_1000_NS8cuda_cub20__uninitialized_fill7functorINS7_10device_ptrIdEEdEEEEvT0_T1__param_0];
	mov.u32 	%r2, %ctaid.x;
	mul.wide.u32 	%rd1, %r2, 512;
	sub.s64 	%rd2, %rd5, %rd1;
	setp.lt.u64 	%p1, %rd2, 512;
	@%p1 bra 	$L__BB1_2;
	mov.u32 	%r4, %tid.x;
	cvta.to.global.u64 	%rd11, %rd4;
	cvt.u64.u32 	%rd12, %r4;
	add.s64 	%rd13, %rd1, %rd12;
	shl.b64 	%rd14, %rd13, 3;
	add.s64 	%rd15, %rd11, %rd14;
	st.global.f64 	[%rd15], %fd2;
	st.global.f64 	[%rd15+2048], %fd2;
	bra.uni 	$L__BB1_6;
$L__BB1_2:
	cvta.to.global.u64 	%rd6, %rd4;
	mov.u32 	%r1, %tid.x;
	cvt.u64.u32 	%rd7, %r1;
	setp.le.u64 	%p2, %rd2, %rd7;
	add.s64 	%rd8, %rd1, %rd7;
	shl.b64 	%rd9, %rd8, 3;
	add.s64 	%rd3, %rd6, %rd9;
	@%p2 bra 	$L__BB1_4;
	st.global.f64 	[%rd3], %fd2;
$L__BB1_4:
	add.s32 	%r3, %r1, 256;
	cvt.u64.u32 	%rd10, %r3;
	setp.le.u64 	%p3, %rd2, %rd10;
	@%p3 bra 	$L__BB1_6;
	st.global.f64 	[%rd3+2048], %fd2;
$L__BB1_6:
	ret;

}
	// .globl	_ZN3cub18CUB_300001_SM_10006detail8for_each13static_kernelINS2_12policy_hub_t12policy_500_tElN6thrust24THRUST_300001_SM_1000_NS8cuda_cub10__tabulate7functorINS7_6detail15normal_iteratorINS7_10device_ptrIdEEEENS7_6system6detail7generic6detail22compute_sequence_valueIdvEElEEEEvT0_T1_
.visible .entry _ZN3cub18CUB_300001_SM_10006detail8for_each13static_kernelINS2_12policy_hub_t12policy_500_tElN6thrust24THRUST_300001_SM_1000_NS8cuda_cub10__tabulate7functorINS7_6detail15normal_iteratorINS7_10device_ptrIdEEEENS7_6system6detail7generic6detail22compute_sequence_valueIdvEElEEEEvT0_T1_(
	.param .u64 _ZN3cub18CUB_300001_SM_10006detail8for_each13static_kernelINS2_12policy_hub_t12policy_500_tElN6thrust24THRUST_300001_SM_1000_NS8cuda_cub10__tabulate7functorINS7_6detail15normal_iteratorINS7_10device_ptrIdEEEENS7_6system6detail7generic6detail22compute_sequence_valueIdvEElEEEEvT0_T1__param_0,
	.param .align 8 .b8 _ZN3cub18CUB_300001_SM_10006detail8for_each13static_kernelINS2_12policy_hub_t12policy_500_tElN6thrust24THRUST_300001_SM_1000_NS8cuda_cub10__tabulate7functorINS7_6detail15normal_iteratorINS7_10device_ptrIdEEEENS7_6system6detail7generic6detail22compute_sequence_valueIdvEElEEEEvT0_T1__param_1[24]
)
.maxntid 256
{
	.reg .pred 	%p<4>;
	.reg .b32 	%r<6>;
	.reg .b64 	%rd<21>;
	.reg .b64 	%fd<13>;

	ld.param.f64 	%fd4, [_ZN3cub18CUB_300001_SM_10006detail8for_each13static_kernelINS2_12policy_hub_t12policy_500_tElN6thrust24THRUST_300001_SM_1000_NS8cuda_cub10__tabulate7functorINS7_6detail15normal_iteratorINS7_10device_ptrIdEEEENS7_6system6detail7generic6detail22compute_sequence_valueIdvEElEEEEvT0_T1__param_1+16];
	ld.param.f64 	%fd3, [_ZN3cub18CUB_300001_SM_10006detail8for_each13static_kernelINS2_12policy_hub_t12policy_500_tElN6thrust24THRUST_300001_SM_1000_NS8cuda_cub10__tabulate7functorINS7_6detail15normal_iteratorINS7_10device_ptrIdEEEENS7_6system6detail7generic6detail22compute_sequence_valueIdvEElEEEEvT0_T1__param_1+8];
	ld.param.u64 	%rd7, [_ZN3cub18CUB_300001_SM_10006detail8for_each13static_kernelINS2_12policy_hub_t12policy_500_tElN6thrust24THRUST_300001_SM_1000_NS8cuda_cub10__tabulate7functorINS7_6detail15normal_iteratorINS7_10device_ptrIdEEEENS7_6system6detail7generic6detail22compute_sequence_valueIdvEElEEEEvT0_T1__param_1];
	ld.param.u64 	%rd8, [_ZN3cub18CUB_300001_SM_10006detail8for_each13static_kernelINS2_12policy_hub_t12policy_500_tElN6thrust24THRUST_300001_SM_1000_NS8cuda_cub10__tabulate7functorINS7_6detail15normal_iteratorINS7_10device_ptrIdEEEENS7_6system6detail7generic6detail22compute_sequence_valueIdvEElEEEEvT0_T1__param_0];
	mov.u32 	%r1, %ctaid.x;
	mul.wide.u32 	%rd1, %r1, 512;
	sub.s64 	%rd2, %rd8, %rd1;
	setp.lt.s64 	%p1, %rd2, 512;
	@%p1 bra 	$L__BB2_2;
	mov.u32 	%r5, %tid.x;
	cvta.to.global.u64 	%rd15, %rd7;
	cvt.u64.u32 	%rd16, %r5;
	add.s64 	%rd17, %rd1, %rd16;
	cvt.rn.f64.u64 	%fd9, %rd17;
	fma.rn.f64 	%fd10, %fd4, %fd9, %fd3;
	shl.b64 	%rd18, %rd17, 3;
	add.s64 	%rd19, %rd15, %rd18;
	st.global.f64 	[%rd19], %fd10;
	add.s64 	%rd20, %rd17, 256;
	cvt.rn.f64.u64 	%fd11, %rd20;
	fma.rn.f64 	%fd12, %fd4, %fd11, %fd3;
	st.global.f64 	[%rd19+2048], %fd12;
	bra.uni 	$L__BB2_6;
$L__BB2_2:
	cvta.to.global.u64 	%rd3, %rd7;
	mov.u32 	%r2, %tid.x;
	cvt.s64.s32 	%rd4, %rd2;
	cvt.u64.u32 	%rd5, %r2;
	setp.le.s64 	%p2, %rd4, %rd5;
	@%p2 bra 	$L__BB2_4;
	add.s64 	%rd9, %rd1, %rd5;
	cvt.rn.f64.u64 	%fd5, %rd9;
	fma.rn.f64 	%fd6, %fd4, %fd5, %fd3;
	shl.b64 	%rd10, %rd9, 3;
	add.s64 	%rd11, %rd3, %rd10;
	st.global.f64 	[%rd11], %fd6;
$L__BB2_4:
	cvt.u32.u64 	%r3, %rd5;
	add.s32 	%r4, %r3, 256;
	cvt.u64.u32 	%rd6, %r4;
	setp.le.s64 	%p3, %rd4, %rd6;
	@%p3 bra 	$L__BB2_6;
	add.s64 	%rd12, %rd1, %rd6;
	shl.b64 	%rd13, %rd12, 3;
	cvt.rn.f64.u64 	%fd7, %rd12;
	fma.rn.f64 	%fd8, %fd4, %fd7, %fd3;
	add.s64 	%rd14, %rd13, %rd3;
	st.global.f64 	[%rd14], %fd8;
$L__BB2_6:
	ret;

}
	// .globl	_ZN3cub18CUB_300001_SM_10006detail8for_each13static_kernelINS2_12policy_hub_t12policy_500_tElN6thrust24THRUST_300001_SM_1000_NS8cuda_cub6__fill7functorINS7_6detail15normal_iteratorINS7_10device_ptrIdEEEEdEEEEvT0_T1_
.visible .entry _ZN3cub18CUB_300001_SM_10006detail8for_each13static_kernelINS2_12policy_hub_t12policy_500_tElN6thrust24THRUST_300001_SM_1000_NS8cuda_cub6__fill7functorINS7_6detail15normal_iteratorINS7_10device_ptrIdEEEEdEEEEvT0_T1_(
	.param .u64 _ZN3cub18CUB_300001_SM_10006detail8for_each13static_kernelINS2_12policy_hub_t12policy_500_tElN6thrust24THRUST_300001_SM_1000_NS8cuda_cub6__fill7functorINS7_6detail15normal_iteratorINS7_10device_ptrIdEEEEdEEEEvT0_T1__param_0,
	.param .align 8 .b8 _ZN3cub18CUB_300001_SM_10006detail8for_each13static_kernelINS2_12policy_hub_t12policy_500_tElN6thrust24THRUST_300001_SM_1000_NS8cuda_cub6__fill7functorINS7_6detail15normal_iteratorINS7_10device_ptrIdEEEEdEEEEvT0_T1__param_1[16]
)
.maxntid 256
{
	.reg .pred 	%p<4>;
	.reg .b32 	%r<5>;
	.reg .b64 	%rd<17>;
	.reg .b64 	%fd<3>;

	ld.param.f64 	%fd2, [_ZN3cub18CUB_300001_SM_10006detail8for_each13static_kernelINS2_12policy_hub_t12policy_500_tElN6thrust24THRUST_300001_SM_1000_NS8cuda_cub6__fill7functorINS7_6detail15normal_iteratorINS7_10device_ptrIdEEEEdEEEEvT0_T1__param_1+8];
	ld.param.u64 	%rd5, [_ZN3cub18CUB_300001_SM_10006detail8for_each13static_kernelINS2_12policy_hub_t12policy_500_tElN6thrust24THRUST_300001_SM_1000_NS8cuda_cub6__fill7functorINS7_6detail15normal_iteratorINS7_10device_ptrIdEEEEdEEEEvT0_T1__param_1];
	ld.param.u64 	%rd6, [_ZN3cub18CUB_300001_SM_10006detail8for_each13static_kernelINS2_12policy_hub_t12policy_500_tElN6thrust24THRUST_300001_SM_1000_NS8cuda_cub6__fill7functorINS7_6detail15normal_iteratorINS7_10device_ptrIdEEEEdEEEEvT0_T1__param_0];
	mov.u32 	%r2, %ctaid.x;
	mul.wide.u32 	%rd1, %r2, 512;
	sub.s64 	%rd2, %rd6, %rd1;
	setp.lt.s64 	%p1, %rd2, 512;
	@%p1 bra 	$L__BB3_2;
	mov.u32 	%r4, %tid.x;
	cvta.to.global.u64 	%rd12, %rd5;
	cvt.u64.u32 	%rd13, %r4;
	add.s64 	%rd14, %rd1, %rd13;
	shl.b64 	%rd15, %rd14, 3;
	add.s64 	%rd16, %rd12, %rd15;
	st.global.f64 	[%rd16], %fd2;
	st.global.f64 	[%rd16+2048], %fd2;
	bra.uni 	$L__BB3_6;
$L__BB3_2:
	cvta.to.global.u64 	%rd7, %rd5;
	mov.u32 	%r1, %tid.x;
	cvt.s64.s32 	%rd3, %rd2;
	cvt.u64.u32 	%rd8, %r1;
	setp.le.s64 	%p2, %rd3, %rd8;
	add.s64 	%rd9, %rd1, %rd8;
	shl.b64 	%rd10, %rd9, 3;
	add.s64 	%rd4, %rd7, %rd10;
	@%p2 bra 	$L__BB3_4;
	st.global.f64 	[%rd4], %fd2;
$L__BB3_4:
	add.s32 	%r3, %r1, 256;
	cvt.u64.u32 	%rd11, %r3;
	setp.le.s64 	%p3, %rd3, %rd11;
	@%p3 bra 	$L__BB3_6;
	st.global.f64 	[%rd4+2048], %fd2;
$L__BB3_6:
	ret;

}
	// .globl	_ZN3cub18CUB_300001_SM_10006detail8for_each13static_kernelINS2_12policy_hub_t12policy_500_tElNS2_12op_wrapper_tIl3atxN6thrust24THRUST_300001_SM_1000_NS6detail15normal_iteratorINS9_10device_ptrIdEEEEEEEEvT0_T1_
.visible .entry _ZN3cub18CUB_300001_SM_10006detail8for_each13static_kernelINS2_12policy_hub_t12policy_500_tElNS2_12op_wrapper_tIl3atxN6thrust24THRUST_300001_SM_1000_NS6detail15normal_iteratorINS9_10device_ptrIdEEEEEEEEvT0_T1_(
	.param .u64 _ZN3cub18CUB_300001_SM_10006detail8for_each13static_kernelINS2_12policy_hub_t12policy_500_tElNS2_12op_wrapper_tIl3atxN6thrust24THRUST_300001_SM_1000_NS6detail15normal_iteratorINS9_10device_ptrIdEEEEEEEEvT0_T1__param_0,
	.param .align 8 .b8 _ZN3cub18CUB_300001_SM_10006detail8for_each13static_kernelINS2_12policy_hub_t12policy_500_tElNS2_12op_wrapper_tIl3atxN6thrust24THRUST_300001_SM_1000_NS6detail15normal_iteratorINS9_10device_ptrIdEEEEEEEEvT0_T1__param_1[16]
)
.maxntid 256
{
	.reg .pred 	%p<4>;
	.reg .b32 	%r<5>;
	.reg .b64 	%rd<17>;
	.reg .b64 	%fd<11>;

	ld.param.f64 	%fd2, [_ZN3cub18CUB_300001_SM_10006detail8for_each13static_kernelINS2_12policy_hub_t12policy_500_tElNS2_12op_wrapper_tIl3atxN6thrust24THRUST_300001_SM_1000_NS6detail15normal_iteratorINS9_10device_ptrIdEEEEEEEEvT0_T1__param_1+8];
	ld.param.u64 	%rd5, [_ZN3cub18CUB_300001_SM_10006detail8for_each13static_kernelINS2_12policy_hub_t12policy_500_tElNS2_12op_wrapper_tIl3atxN6thrust24THRUST_300001_SM_1000_NS6detail15normal_iteratorINS9_10device_ptrIdEEEEEEEEvT0_T1__param_1];
	ld.param.u64 	%rd6, [_ZN3cub18CUB_300001_SM_10006detail8for_each13static_kernelINS2_12policy_hub_t12policy_500_tElNS2_12op_wrapper_tIl3atxN6thrust24THRUST_300001_SM_1000_NS6detail15normal_iteratorINS9_10device_ptrIdEEEEEEEEvT0_T1__param_0];
	mov.u32 	%r2, %ctaid.x;
	mul.wide.u32 	%rd1, %r2, 512;
	sub.s64 	%rd2, %rd6, %rd1;
	setp.lt.s64 	%p1, %rd2, 512;
	@%p1 bra 	$L__BB4_2;
	mov.u32 	%r4, %tid.x;
	cvta.to.global.u64 	%rd12, %rd5;
	cvt.u64.u32 	%rd13, %r4;
	add.s64 	%rd14, %rd1, %rd13;
	shl.b64 	%rd15, %rd14, 3;
	add.s64 	%rd16, %rd12, %rd15;
	ld.global.f64 	%fd7, [%rd16];
	mul.f64 	%fd8, %fd2, %fd7;
	st.global.f64 	[%rd16], %fd8;
	ld.global.f64 	%fd9, [%rd16+2048];
	mul.f64 	%fd10, %fd2, %fd9;
	st.global.f64 	[%rd16+2048], %fd10;
	bra.uni 	$L__BB4_6;
$L__BB4_2:
	cvta.to.global.u64 	%rd7, %rd5;
	mov.u32 	%r1, %tid.x;
	cvt.s64.s32 	%rd3, %rd2;
	cvt.u64.u32 	%rd8, %r1;
	setp.le.s64 	%p2, %rd3, %rd8;
	add.s64 	%rd9, %rd1, %rd8;
	shl.b64 	%rd10, %rd9, 3;
	add.s64 	%rd4, %rd7, %rd10;
	@%p2 bra 	$L__BB4_4;
	ld.global.f64 	%fd3, [%rd4];
	mul.f64 	%fd4, %fd2, %fd3;
	st.global.f64 	[%rd4], %fd4;
$L__BB4_4:
	add.s32 	%r3, %r1, 256;
	cvt.u64.u32 	%rd11, %r3;
	setp.le.s64 	%p3, %rd3, %rd11;
	@%p3 bra 	$L__BB4_6;
	ld.global.f64 	%fd5, [%rd4+2048];
	mul.f64 	%fd6, %fd2, %fd5;
	st.global.f64 	[%rd4+2048], %fd6;
$L__BB4_6:
	ret;

}
	// .globl	_ZN3cub18CUB_300001_SM_10006detail9transform16transform_kernelINS2_10policy_hubILb0EN4cuda3std3__45tupleIJN6thrust24THRUST_300001_SM_1000_NS6detail15normal_iteratorINSA_10device_ptrIdEEEESF_EEEE10policy1000EiNS7_4plusIdEESF_JPdSL_EEEvT0_iT1_T2_DpNS2_10kernel_argIT3_EE
.visible .entry _ZN3cub18CUB_300001_SM_10006detail9transform16transform_kernelINS2_10policy_hubILb0EN4cuda3std3__45tupleIJN6thrust24THRUST_300001_SM_1000_NS6detail15normal_iteratorINSA_10device_ptrIdEEEESF_EEEE10policy1000EiNS7_4plusIdEESF_JPdSL_EEEvT0_iT1_T2_DpNS2_10kernel_argIT3_EE(
	.param .u32 _ZN3cub18CUB_300001_SM_10006detail9transform16transform_kernelINS2_10policy_hubILb0EN4cuda3std3__45tupleIJN6thrust24THRUST_300001_SM_1000_NS6detail15normal_iteratorINSA_10device_ptrIdEEEESF_EEEE10policy1000EiNS7_4plusIdEESF_JPdSL_EEEvT0_iT1_T2_DpNS2_10kernel_argIT3_EE_param_0,
	.param .u32 _ZN3cub18CUB_300001_SM_10006detail9transform16transform_kernelINS2_10policy_hubILb0EN4cuda3std3__45tupleIJN6thrust24THRUST_300001_SM_1000_NS6detail15normal_iteratorINSA_10device_ptrIdEEEESF_EEEE10policy1000EiNS7_4plusIdEESF_JPdSL_EEEvT0_iT1_T2_DpNS2_10kernel_argIT3_EE_param_1,
	.param .align 1 .b8 _ZN3cub18CUB_300001_SM_10006detail9transform16transform_kernelINS2_10policy_hubILb0EN4cuda3std3__45tupleIJN6thrust24THRUST_300001_SM_1000_NS6detail15normal_iteratorINSA_10device_ptrIdEEEESF_EEEE10policy1000EiNS7_4plusIdEESF_JPdSL_EEEvT0_iT1_T2_DpNS2_10kernel_argIT3_EE_param_2[1],
	.param .align 8 .b8 _ZN3cub18CUB_300001_SM_10006detail9transform16transform_kernelINS2_10policy_hubILb0EN4cuda3std3__45tupleIJN6thrust24THRUST_300001_SM_1000_NS6detail15normal_iteratorINSA_10device_ptrIdEEEESF_EEEE10policy1000EiNS7_4plusIdEESF_JPdSL_EEEvT0_iT1_T2_DpNS2_10kernel_argIT3_EE_param_3[8],
	.param .align 8 .b8 _ZN3cub18CUB_300001_SM_10006detail9transform16transform_kernelINS2_10policy_hubILb0EN4cuda3std3__45tupleIJN6thrust24THRUST_300001_SM_1000_NS6detail15normal_iteratorINSA_10device_ptrIdEEEESF_EEEE10policy1000EiNS7_4plusIdEESF_JPdSL_EEEvT0_iT1_T2_DpNS2_10kernel_argIT3_EE_param_4[16],
	.param .align 8 .b8 _ZN3cub18CUB_300001_SM_10006detail9transform16transform_kernelINS2_10policy_hubILb0EN4cuda3std3__45tupleIJN6thrust24THRUST_300001_SM_1000_NS6detail15normal_iteratorINSA_10device_ptrIdEEEESF_EEEE10policy1000EiNS7_4plusIdEESF_JPdSL_EEEvT0_iT1_T2_DpNS2_10kernel_argIT3_EE_param_5[16]
)
.maxntid 128
{
	.reg .pred 	%p<28>;
	.reg .b32 	%r<189>;
	.reg .b64 	%rd<145>;
	.reg .b64 	%fd<7>;
	// demoted variable
	.shared .align 8 .u64 _ZZN3cub18CUB_300001_SM_10006detail9transform23transform_kernel_ublkcpINS2_19async_copy_policy_tILi128EEEiN4cuda3std3__44plusIdEEN6thrust24THRUST_300001_SM_1000_NS6detail15normal_iteratorINSC_10device_ptrIdEEEEJddEEEvT0_iT1_T2_DpNS2_16aligned_base_ptrIT3_EEE3bar;
	ld.param.u64 	%rd65, [_ZN3cub18CUB_300001_SM_10006detail9transform16transform_kernelINS2_10policy_hubILb0EN4cuda3std3__45tupleIJN6thrust24THRUST_300001_SM_1000_NS6detail15normal_iteratorINSA_10device_ptrIdEEEESF_EEEE10policy1000EiNS7_4plusIdEESF_JPdSL_EEEvT0_iT1_T2_DpNS2_10kernel_argIT3_EE_param_5];
	ld.param.u64 	%rd63, [_ZN3cub18CUB_300001_SM_10006detail9transform16transform_kernelINS2_10policy_hubILb0EN4cuda3std3__45tupleIJN6thrust24THRUST_300001_SM_1000_NS6detail15normal_iteratorINSA_10device_ptrIdEEEESF_EEEE10policy1000EiNS7_4plusIdEESF_JPdSL_EEEvT0_iT1_T2_DpNS2_10kernel_argIT3_EE_param_4];
	ld.param.u32 	%r72, [_ZN3cub18CUB_300001_SM_10006detail9transform16transform_kernelINS2_10policy_hubILb0EN4cuda3std3__45tupleIJN6thrust24THRUST_300001_SM_1000_NS6detail15normal_iteratorINSA_10device_ptrIdEEEESF_EEEE10policy1000EiNS7_4plusIdEESF_JPdSL_EEEvT0_iT1_T2_DpNS2_10kernel_argIT3_EE_param_0];
	ld.param.u64 	%rd66, [_ZN3cub18CUB_300001_SM_10006detail9transform16transform_kernelINS2_10policy_hubILb0EN4cuda3std3__45tupleIJN6thrust24THRUST_300001_SM_1000_NS6detail15normal_iteratorINSA_10device_ptrIdEEEESF_EEEE10policy1000EiNS7_4plusIdEESF_JPdSL_EEEvT0_iT1_T2_DpNS2_10kernel_argIT3_EE_param_5+8];
	ld.param.u64 	%rd64, [_ZN3cub18CUB_300001_SM_10006detail9transform16transform_kernelINS2_10policy_hubILb0EN4cuda3std3__45tupleIJN6thrust24THRUST_300001_SM_1000_NS6detail15normal_iteratorINSA_10device_ptrIdEEEESF_EEEE10policy1000EiNS7_4plusIdEESF_JPdSL_EEEvT0_iT1_T2_DpNS2_10kernel_argIT3_EE_param_4+8];
	ld.param.u64 	%rd67, [_ZN3cub18CUB_300001_SM_10006detail9transform16transform_kernelINS2_10policy_hubILb0EN4cuda3std3__45tupleIJN6thrust24THRUST_300001_SM_1000_NS6detail15normal_iteratorINSA_10device_ptrIdEEEESF_EEEE10policy1000EiNS7_4plusIdEESF_JPdSL_EEEvT0_iT1_T2_DpNS2_10kernel_argIT3_EE_param_3];
	ld.param.u32 	%r71, [_ZN3cub18CUB_300001_SM_10006detail9transform16transform_kernelINS2_10policy_hubILb0EN4cuda3std3__45tupleIJN6thrust24THRUST_300001_SM_1000_NS6detail15normal_iteratorINSA_10device_ptrIdEEEESF_EEEE10policy1000EiNS7_4plusIdEESF_JPdSL_EEEvT0_iT1_T2_DpNS2_10kernel_argIT3_EE_param_1];
	cvta.to.global.u64 	%rd1, %rd67;
	cvt.u32.u64 	%r1, %rd64;
	cvt.u32.u64 	%r2, %rd66;
	shl.b32 	%r3, %r71, 7;
	mov.u32 	%r73, %ctaid.x;
	mul.lo.s32 	%r4, %r3, %r73;
	sub.s32 	%r5, %r72, %r4;
	min.s32 	%r6, %r3, %r5;
	setp.eq.s32 	%p1, %r73, 0;
	add.s32 	%r75, %r73, 2;
	mov.u32 	%r76, %nctaid.x;
	setp.ge.u32 	%p2, %r75, %r76;
	shl.b32 	%r7, %r71, 10;
	or.pred  	%p3, %p1, %p2;
	@%p3 bra 	$L__BB5_5;
	mov.b32 	%r140, -1;
	// begin inline asm
	{
	 .reg .pred P_OUT; 
	elect.sync _|P_OUT, %r140;
	selp.b32 %r139, 1, 0, P_OUT; 
}
	// end inline asm
	mov.u32 	%r141, %tid.x;
	setp.gt.u32 	%p18, %r141, 31;
	setp.eq.s32 	%p19, %r139, 0;
	or.pred  	%p20, %p18, %p19;
	@%p20 bra 	$L__BB5_3;
	mov.u32 	%r142, _ZZN3cub18CUB_300001_SM_10006detail9transform23transform_kernel_ublkcpINS2_19async_copy_policy_tILi128EEEiN4cuda3std3__44plusIdEEN6thrust24THRUST_300001_SM_1000_NS6detail15normal_iteratorINSC_10device_ptrIdEEEEJddEEEvT0_iT1_T2_DpNS2_16aligned_base_ptrIT3_EEE3bar;
	mov.b32 	%r143, 1;
	// begin inline asm
	mbarrier.init.shared.b64 [%r142], %r143;
	// end inline asm
	// begin inline asm
	fence.proxy.async.shared::cta; // 6.
	// end inline asm
	mul.wide.s32 	%rd122, %r4, 8;
	add.s32 	%r152, %r7, 15;
	add.s32 	%r153, %r152, %r1;
	and.b32  	%r145, %r153, -16;
	cvta.to.global.u64 	%rd123, %rd63;
	add.s64 	%rd119, %rd123, %rd122;
	mov.u32 	%r144, _ZN3cub18CUB_300001_SM_10006detail9transform4smemE;
	// begin inline asm
	cp.async.bulk.shared::cluster.global.mbarrier::complete_tx::bytes [%r144], [%rd119], %r145, [%r142];
	// end inline asm
	add.s32 	%r154, %r152, %r2;
	and.b32  	%r148, %r154, -16;
	add.s32 	%r155, %r144, %r7;
	add.s32 	%r147, %r155, 128;
	cvta.to.global.u64 	%rd124, %rd65;
	add.s64 	%rd120, %rd124, %rd122;
	// begin inline asm
	cp.async.bulk.shared::cluster.global.mbarrier::complete_tx::bytes [%r147], [%rd120], %r148, [%r142];
	// end inline asm
	add.s32 	%r151, %r148, %r145;
	// begin inline asm
	mbarrier.arrive.expect_tx.release.cta.shared::cta.b64 %rd121, [%r142], %r151; // 8. 
	// end inline asm
$L__BB5_3:
	bar.sync 	0;
	mov.u32 	%r157, _ZZN3cub18CUB_300001_SM_10006detail9transform23transform_kernel_ublkcpINS2_19async_copy_policy_tILi128EEEiN4cuda3std3__44plusIdEEN6thrust24THRUST_300001_SM_1000_NS6detail15normal_iteratorINSC_10device_ptrIdEEEEJddEEEvT0_iT1_T2_DpNS2_16aligned_base_ptrIT3_EEE3bar;
$L__BB5_4:
	mov.b32 	%r158, 0;
	// begin inline asm
	{
	 .reg .pred P_OUT; 
	mbarrier.try_wait.parity.shared::cta.b64  P_OUT, [%r157], %r158;                                // 7a. 
	selp.b32 %r156, 1, 0, P_OUT; 
}
	// end inline asm
	setp.eq.s32 	%p21, %r156, 0;
	@%p21 bra 	$L__BB5_4;
	bra.uni 	$L__BB5_26;
$L__BB5_5:
	cvt.s64.s32 	%rd4, %r1;
	cvt.s64.s32 	%rd5, %r4;
	shl.b32 	%r78, %r6, 3;
	cvt.s64.s32 	%rd68, %r78;
	shr.u64 	%rd6, %rd68, 3;
	mov.u32 	%r8, %ntid.x;
	mov.u32 	%r9, %ntid.y;
	mul.lo.s32 	%r79, %r8, %r9;
	mov.u32 	%r10, %ntid.z;
	mul.lo.s32 	%r11, %r79, %r10;
	mov.u32 	%r80, %tid.x;
	mov.u32 	%r81, %tid.y;
	mov.u32 	%r82, %tid.z;
	mad.lo.s32 	%r83, %r82, %r9, %r81;
	mad.lo.s32 	%r84, %r83, %r8, %r80;
	cvt.u64.u32 	%rd142, %r84;
	setp.le.u64 	%p4, %rd6, %rd142;
	@%p4 bra 	$L__BB5_15;
	cvt.u32.u64 	%r85, %rd142;
	cvt.u64.u32 	%rd8, %r11;
	add.s32 	%r86, %r85, %r11;
	cvt.u64.u32 	%rd69, %r86;
	max.u64 	%rd70, %rd6, %rd69;
	setp.gt.u64 	%p5, %rd6, %rd69;
	selp.u64 	%rd9, 1, 0, %p5;
	add.s64 	%rd71, %rd9, %rd69;
	sub.s64 	%rd10, %rd70, %rd71;
	and.b64  	%rd72, %rd10, -4294967296;
	setp.ne.s64 	%p6, %rd72, 0;
	@%p6 bra 	$L__BB5_8;
	cvt.u32.u64 	%r87, %rd8;
	cvt.u32.u64 	%r88, %rd10;
	div.u32 	%r89, %r88, %r87;
	cvt.u64.u32 	%rd131, %r89;
	bra.uni 	$L__BB5_9;
$L__BB5_8:
	div.u64 	%rd131, %rd10, %rd8;
$L__BB5_9:
	add.s64 	%rd14, %rd131, %rd9;
	and.b64  	%rd73, %rd14, 3;
	setp.eq.s64 	%p7, %rd73, 3;
	mov.u64 	%rd135, %rd142;
	@%p7 bra 	$L__BB5_12;
	cvt.u32.u64 	%r90, %rd142;
	shl.b64 	%rd74, %rd142, 3;
	shl.b64 	%rd75, %rd5, 3;
	add.s64 	%rd76, %rd74, %rd75;
	add.s64 	%rd77, %rd76, %rd4;
	add.s64 	%rd133, %rd63, %rd77;
	mov.u32 	%r91, _ZN3cub18CUB_300001_SM_10006detail9transform4smemE;
	add.s32 	%r92, %r1, %r91;
	shl.b32 	%r93, %r90, 3;
	add.s32 	%r171, %r92, %r93;
	mul.lo.s32 	%r94, %r10, %r9;
	mul.lo.s32 	%r95, %r94, %r8;
	shl.b32 	%r13, %r95, 3;
	add.s64 	%rd78, %rd14, 1;
	and.b64  	%rd79, %rd78, 3;
	neg.s64 	%rd132, %rd79;
	mov.u64 	%rd135, %rd142;
$L__BB5_11:
	.pragma "nounroll";
	// begin inline asm
	cp.async.ca.shared.global [%r171], [%rd133], 8, 8;
	// end inline asm
	add.s64 	%rd135, %rd135, %rd8;
	shl.b64 	%rd81, %rd8, 3;
	add.s64 	%rd133, %rd133, %rd81;
	add.s32 	%r171, %r171, %r13;
	add.s64 	%rd132, %rd132, 1;
	setp.ne.s64 	%p8, %rd132, 0;
	@%p8 bra 	$L__BB5_11;
$L__BB5_12:
	setp.lt.u64 	%p9, %rd14, 3;
	@%p9 bra 	$L__BB5_15;
	shl.b64 	%rd82, %rd135, 3;
	shl.b64 	%rd83, %rd5, 3;
	add.s64 	%rd24, %rd82, %rd83;
	shl.b64 	%rd84, %rd8, 4;
	add.s64 	%rd25, %rd24, %rd84;
	add.s64 	%rd85, %rd135, %rd5;
	shl.b64 	%rd86, %rd85, 3;
	mad.lo.s64 	%rd26, %rd8, 24, %rd86;
	mov.u32 	%r97, _ZN3cub18CUB_300001_SM_10006detail9transform4smemE;
	add.s32 	%r98, %r1, %r97;
	mul.lo.s32 	%r99, %r10, %r9;
	mul.lo.s32 	%r100, %r99, %r8;
	shl.b32 	%r101, %r100, 3;
	cvt.u32.u64 	%r102, %rd135;
	shl.b32 	%r103, %r102, 3;
	add.s32 	%r172, %r98, %r103;
	add.s32 	%r175, %r172, %r101;
	shl.b32 	%r104, %r100, 4;
	add.s32 	%r174, %r172, %r104;
	mad.lo.s32 	%r173, %r100, 24, %r172;
	cvt.s64.s32 	%rd87, %r1;
	add.s64 	%rd136, %rd63, %rd87;
$L__BB5_14:
	add.s64 	%rd88, %rd136, %rd24;
	// begin inline asm
	cp.async.ca.shared.global [%r172], [%rd88], 8, 8;
	// end inline asm
	mul.wide.u32 	%rd92, %r11, 8;
	add.s64 	%rd93, %rd24, %rd92;
	add.s64 	%rd89, %rd136, %rd93;
	// begin inline asm
	cp.async.ca.shared.global [%r175], [%rd89], 8, 8;
	// end inline asm
	add.s64 	%rd90, %rd136, %rd25;
	// begin inline asm
	cp.async.ca.shared.global [%r174], [%rd90], 8, 8;
	// end inline asm
	add.s64 	%rd91, %rd136, %rd26;
	// begin inline asm
	cp.async.ca.shared.global [%r173], [%rd91], 8, 8;
	// end inline asm
	mul.wide.u32 	%rd94, %r11, 4;
	add.s64 	%rd135, %rd135, %rd94;
	mul.wide.u32 	%rd95, %r11, 32;
	add.s64 	%rd136, %rd136, %rd95;
	mul.lo.s32 	%r109, %r10, %r9;
	mul.lo.s32 	%r110, %r109, %r8;
	shl.b32 	%r111, %r110, 5;
	add.s32 	%r175, %r175, %r111;
	add.s32 	%r174, %r174, %r111;
	add.s32 	%r173, %r173, %r111;
	add.s32 	%r172, %r172, %r111;
	setp.lt.u64 	%p10, %rd135, %rd6;
	@%p10 bra 	$L__BB5_14;
$L__BB5_15:
	// begin inline asm
	cp.async.commit_group;
	// end inline asm
	cvt.u32.u64 	%r28, %rd66;
	cvt.s64.s32 	%rd32, %rd66;
	@%p4 bra 	$L__BB5_25;
	cvt.u32.u64 	%r112, %rd142;
	cvt.u64.u32 	%rd33, %r11;
	add.s32 	%r113, %r112, %r11;
	cvt.u64.u32 	%rd96, %r113;
	max.u64 	%rd97, %rd6, %rd96;
	setp.gt.u64 	%p12, %rd6, %rd96;
	selp.u64 	%rd34, 1, 0, %p12;
	add.s64 	%rd98, %rd34, %rd96;
	sub.s64 	%rd35, %rd97, %rd98;
	and.b64  	%rd99, %rd35, -4294967296;
	setp.ne.s64 	%p13, %rd99, 0;
	@%p13 bra 	$L__BB5_18;
	cvt.u32.u64 	%r114, %rd33;
	cvt.u32.u64 	%r115, %rd35;
	div.u32 	%r116, %r115, %r114;
	cvt.u64.u32 	%rd138, %r116;
	bra.uni 	$L__BB5_19;
$L__BB5_18:
	div.u64 	%rd138, %rd35, %rd33;
$L__BB5_19:
	add.s64 	%rd39, %rd138, %rd34;
	and.b64  	%rd100, %rd39, 3;
	setp.eq.s64 	%p14, %rd100, 3;
	@%p14 bra 	$L__BB5_22;
	cvt.u32.u64 	%r117, %rd142;
	shl.b64 	%rd101, %rd142, 3;
	shl.b64 	%rd102, %rd5, 3;
	add.s64 	%rd103, %rd101, %rd102;
	add.s64 	%rd104, %rd103, %rd32;
	add.s64 	%rd140, %rd65, %rd104;
	shl.b64 	%rd41, %rd33, 3;
	mov.u32 	%r118, _ZN3cub18CUB_300001_SM_10006detail9transform4smemE;
	add.s32 	%r119, %r28, %r118;
	add.s32 	%r120, %r119, %r7;
	shl.b32 	%r121, %r117, 3;
	add.s32 	%r176, %r120, %r121;
	mul.lo.s32 	%r122, %r10, %r9;
	mul.lo.s32 	%r123, %r122, %r8;
	shl.b32 	%r30, %r123, 3;
	add.s64 	%rd105, %rd39, 1;
	and.b64  	%rd106, %rd105, 3;
	neg.s64 	%rd139, %rd106;
$L__BB5_21:
	.pragma "nounroll";
	add.s32 	%r124, %r176, 128;
	// begin inline asm
	cp.async.ca.shared.global [%r124], [%rd140], 8, 8;
	// end inline asm
	add.s64 	%rd142, %rd142, %rd33;
	add.s64 	%rd140, %rd140, %rd41;
	add.s32 	%r176, %r176, %r30;
	add.s64 	%rd139, %rd139, 1;
	setp.ne.s64 	%p15, %rd139, 0;
	@%p15 bra 	$L__BB5_21;
$L__BB5_22:
	setp.lt.u64 	%p16, %rd39, 3;
	@%p16 bra 	$L__BB5_25;
	shl.b64 	%rd50, %rd33, 2;
	shl.b64 	%rd108, %rd142, 3;
	shl.b64 	%rd109, %rd5, 3;
	add.s64 	%rd51, %rd108, %rd109;
	shl.b64 	%rd110, %rd33, 3;
	add.s64 	%rd52, %rd51, %rd110;
	shl.b64 	%rd53, %rd33, 5;
	shl.b64 	%rd111, %rd33, 4;
	add.s64 	%rd54, %rd51, %rd111;
	add.s64 	%rd112, %rd142, %rd5;
	shl.b64 	%rd113, %rd112, 3;
	mad.lo.s64 	%rd55, %rd33, 24, %rd113;
	cvt.u32.u64 	%r125, %rd66;
	mov.u32 	%r126, _ZN3cub18CUB_300001_SM_10006detail9transform4smemE;
	add.s32 	%r127, %r125, %r126;
	mul.lo.s32 	%r128, %r10, %r9;
	mul.lo.s32 	%r129, %r128, %r8;
	shl.b32 	%r130, %r129, 3;
	cvt.u32.u64 	%r131, %rd142;
	shl.b32 	%r132, %r131, 3;
	add.s32 	%r133, %r127, %r7;
	add.s32 	%r177, %r133, %r132;
	add.s32 	%r180, %r177, %r130;
	shl.b32 	%r34, %r129, 5;
	shl.b32 	%r134, %r129, 4;
	add.s32 	%r179, %r177, %r134;
	mad.lo.s32 	%r178, %r129, 24, %r177;
	cvt.s64.s32 	%rd114, %rd66;
	add.s64 	%rd143, %rd65, %rd114;
$L__BB5_24:
	add.s64 	%rd115, %rd143, %rd51;
	add.s32 	%r135, %r177, 128;
	// begin inline asm
	cp.async.ca.shared.global [%r135], [%rd115], 8, 8;
	// end inline asm
	add.s64 	%rd116, %rd143, %rd52;
	add.s32 	%r136, %r180, 128;
	// begin inline asm
	cp.async.ca.shared.global [%r136], [%rd116], 8, 8;
	// end inline asm
	add.s64 	%rd117, %rd143, %rd54;
	add.s32 	%r137, %r179, 128;
	// begin inline asm
	cp.async.ca.shared.global [%r137], [%rd117], 8, 8;
	// end inline asm
	add.s64 	%rd118, %rd143, %rd55;
	add.s32 	%r138, %r178, 128;
	// begin inline asm
	cp.async.ca.shared.global [%r138], [%rd118], 8, 8;
	// end inline asm
	add.s64 	%rd142, %rd142, %rd50;
	add.s64 	%rd143, %rd143, %rd53;
	add.s32 	%r180, %r180, %r34;
	add.s32 	%r179, %r179, %r34;
	add.s32 	%r178, %r178, %r34;
	add.s32 	%r177, %r177, %r34;
	setp.lt.u64 	%p17, %rd142, %rd6;
	@%p17 bra 	$L__BB5_24;
$L__BB5_25:
	// begin inline asm
	cp.async.commit_group;
	// end inline asm
	// begin inline asm
	cp.async.wait_group 0;
	// end inline asm
	barrier.sync 	0;
$L__BB5_26:
	cvt.u32.u64 	%r46, %rd66;
	setp.gt.s32 	%p22, %r3, %r5;
	@%p22 bra 	$L__BB5_30;
	setp.lt.s32 	%p23, %r71, 1;
	@%p23 bra 	$L__BB5_35;
	mov.u32 	%r181, %tid.x;
	neg.s32 	%r184, %r71;
	add.s32 	%r159, %r46, %r7;
	shl.b32 	%r160, %r181, 3;
	add.s32 	%r161, %r159, %r160;
	mov.u32 	%r162, _ZN3cub18CUB_300001_SM_10006detail9transform4smemE;
	add.s32 	%r163, %r161, %r162;
	add.s32 	%r183, %r163, 128;
	add.s32 	%r164, %r1, %r160;
	add.s32 	%r182, %r162, %r164;
	mul.wide.s32 	%rd125, %r4, 8;
	add.s64 	%rd61, %rd1, %rd125;
$L__BB5_29:
	.pragma "nounroll";
	mul.wide.s32 	%rd126, %r181, 8;
	add.s64 	%rd127, %rd61, %rd126;
	ld.shared.f64 	%fd1, [%r182];
	ld.shared.f64 	%fd2, [%r183];
	add.f64 	%fd3, %fd1, %fd2;
	st.global.f64 	[%rd127], %fd3;
	add.s32 	%r184, %r184, 1;
	setp.eq.s32 	%p24, %r184, 0;
	add.s32 	%r183, %r183, 1024;
	add.s32 	%r182, %r182, 1024;
	add.s32 	%r181, %r181, 128;
	@%p24 bra 	$L__BB5_35;
	bra.uni 	$L__BB5_29;
$L__BB5_30:
	setp.lt.s32 	%p25, %r71, 1;
	@%p25 bra 	$L__BB5_35;
	mov.u32 	%r185, %tid.x;
	neg.s32 	%r188, %r71;
	add.s32 	%r165, %r46, %r7;
	shl.b32 	%r166, %r185, 3;
	add.s32 	%r167, %r165, %r166;
	mov.u32 	%r168, _ZN3cub18CUB_300001_SM_10006detail9transform4smemE;
	add.s32 	%r169, %r167, %r168;
	add.s32 	%r187, %r169, 128;
	add.s32 	%r170, %r1, %r166;
	add.s32 	%r186, %r168, %r170;
	mul.wide.s32 	%rd128, %r4, 8;
	add.s64 	%rd62, %rd1, %rd128;
$L__BB5_32:
	.pragma "nounroll";
	setp.ge.s32 	%p26, %r185, %r6;
	@%p26 bra 	$L__BB5_34;
	ld.shared.f64 	%fd4, [%r186];
	ld.shared.f64 	%fd5, [%r187];
	add.f64 	%fd6, %fd4, %fd5;
	mul.wide.s32 	%rd129, %r185, 8;
	add.s64 	%rd130, %rd62, %rd129;
	st.global.f64 	[%rd130], %fd6;
$L__BB5_34:
	add.s32 	%r188, %r188, 1;
	setp.ne.s32 	%p27, %r188, 0;
	add.s32 	%r187, %r187, 1024;
	add.s32 	%r186, %r186, 1024;
	add.s32 	%r185, %r185, 128;
	@%p27 bra 	$L__BB5_32;
$L__BB5_35:
	ret;

}
	// .globl	_ZN3cub18CUB_300001_SM_10006detail9transform16transform_kernelINS2_10policy_hubILb0EN4cuda3std3__45tupleIJN6thrust24THRUST_300001_SM_1000_NS6detail15normal_iteratorINSA_10device_ptrIdEEEESF_EEEE10policy1000ElNS7_4plusIdEESF_JPdSL_EEEvT0_iT1_T2_DpNS2_10kernel_argIT3_EE
.visible .entry _ZN3cub18CUB_300001_SM_10006detail9transform16transform_kernelINS2_10policy_hubILb0EN4cuda3std3__45tupleIJN6thrust24THRUST_300001_SM_1000_NS6detail15normal_iteratorINSA_10device_ptrIdEEEESF_EEEE10policy1000ElNS7_4plusIdEESF_JPdSL_EEEvT0_iT1_T2_DpNS2_10kernel_argIT3_EE(
	.param .u64 _ZN3cub18CUB_300001_SM_10006detail9transform16transform_kernelINS2_10policy_hubILb0EN4cuda3std3__45tupleIJN6thrust24THRUST_300001_SM_1000_NS6detail15normal_iteratorINSA_10device_ptrIdEEEESF_EEEE10policy1000ElNS7_4plusIdEESF_JPdSL_EEEvT0_iT1_T2_DpNS2_10kernel_argIT3_EE_param_0,
	.param .u32 _ZN3cub18CUB_300001_SM_10006detail9transform16transform_kernelINS2_10policy_hubILb0EN4cuda3std3__45tupleIJN6thrust24THRUST_300001_SM_1000_NS6detail15normal_iteratorINSA_10device_ptrIdEEEESF_EEEE10policy1000ElNS7_4plusIdEESF_JPdSL_EEEvT0_iT1_T2_DpNS2_10kernel_argIT3_EE_param_1,
	.param .align 1 .b8 _ZN3cub18CUB_300001_SM_10006detail9transform16transform_kernelINS2_10policy_hubILb0EN4cuda3std3__45tupleIJN6thrust24THRUST_300001_SM_1000_NS6detail15normal_iteratorINSA_10device_ptrIdEEEESF_EEEE10policy1000ElNS7_4plusIdEESF_JPdSL_EEEvT0_iT1_T2_DpNS2_10kernel_argIT3_EE_param_2[1],
	.param .align 8 .b8 _ZN3cub18CUB_300001_SM_10006detail9transform16transform_kernelINS2_10policy_hubILb0EN4cuda3std3__45tupleIJN6thrust24THRUST_300001_SM_1000_NS6detail15normal_iteratorINSA_10device_ptrIdEEEESF_EEEE10policy1000ElNS7_4plusIdEESF_JPdSL_EEEvT0_iT1_T2_DpNS2_10kernel_argIT3_EE_param_3[8],
	.param .align 8 .b8 _ZN3cub18CUB_300001_SM_10006detail9transform16transform_kernelINS2_10policy_hubILb0EN4cuda3std3__45tupleIJN6thrust24THRUST_300001_SM_1000_NS6detail15normal_iteratorINSA_10device_ptrIdEEEESF_EEEE10policy1000ElNS7_4plusIdEESF_JPdSL_EEEvT0_iT1_T2_DpNS2_10kernel_argIT3_EE_param_4[16],
	.param .align 8 .b8 _ZN3cub18CUB_300001_SM_10006detail9transform16transform_kernelINS2_10policy_hubILb0EN4cuda3std3__45tupleIJN6thrust24THRUST_300001_SM_1000_NS6detail15normal_iteratorINSA_10device_ptrIdEEEESF_EEEE10policy1000ElNS7_4plusIdEESF_JPdSL_EEEvT0_iT1_T2_DpNS2_10kernel_argIT3_EE_param_5[16]
)
.maxntid 128
{
	.reg .pred 	%p<28>;
	.reg .b32 	%r<181>;
	.reg .b64 	%rd<149>;
	.reg .b64 	%fd<7>;
	// demoted variable
	.shared .align 8 .u64 _ZZN3cub18CUB_300001_SM_10006detail9transform23transform_kernel_ublkcpINS2_19async_copy_policy_tILi128EEElN4cuda3std3__44plusIdEEN6thrust24THRUST_300001_SM_1000_NS6detail15normal_iteratorINSC_10device_ptrIdEEEEJddEEEvT0_iT1_T2_DpNS2_16aligned_base_ptrIT3_EEE3bar;
	ld.param.u64 	%rd68, [_ZN3cub18CUB_300001_SM_10006detail9transform16transform_kernelINS2_10policy_hubILb0EN4cuda3std3__45tupleIJN6thrust24THRUST_300001_SM_1000_NS6detail15normal_iteratorINSA_10device_ptrIdEEEESF_EEEE10policy1000ElNS7_4plusIdEESF_JPdSL_EEEvT0_iT1_T2_DpNS2_10kernel_argIT3_EE_param_5];
	ld.param.u64 	%rd66, [_ZN3cub18CUB_300001_SM_10006detail9transform16transform_kernelINS2_10policy_hubILb0EN4cuda3std3__45tupleIJN6thrust24THRUST_300001_SM_1000_NS6detail15normal_iteratorINSA_10device_ptrIdEEEESF_EEEE10policy1000ElNS7_4plusIdEESF_JPdSL_EEEvT0_iT1_T2_DpNS2_10kernel_argIT3_EE_param_4];
	ld.param.u64 	%rd70, [_ZN3cub18CUB_300001_SM_10006detail9transform16transform_kernelINS2_10policy_hubILb0EN4cuda3std3__45tupleIJN6thrust24THRUST_300001_SM_1000_NS6detail15normal_iteratorINSA_10device_ptrIdEEEESF_EEEE10policy1000ElNS7_4plusIdEESF_JPdSL_EEEvT0_iT1_T2_DpNS2_10kernel_argIT3_EE_param_0];
	ld.param.u64 	%rd69, [_ZN3cub18CUB_300001_SM_10006detail9transform16transform_kernelINS2_10policy_hubILb0EN4cuda3std3__45tupleIJN6thrust24THRUST_300001_SM_1000_NS6detail15normal_iteratorINSA_10device_ptrIdEEEESF_EEEE10policy1000ElNS7_4plusIdEESF_JPdSL_EEEvT0_iT1_T2_DpNS2_10kernel_argIT3_EE_param_5+8];
	ld.param.u64 	%rd67, [_ZN3cub18CUB_300001_SM_10006detail9transform16transform_kernelINS2_10policy_hubILb0EN4cuda3std3__45tupleIJN6thrust24THRUST_300001_SM_1000_NS6detail15normal_iteratorINSA_10device_ptrIdEEEESF_EEEE10policy1000ElNS7_4plusIdEESF_JPdSL_EEEvT0_iT1_T2_DpNS2_10kernel_argIT3_EE_param_4+8];
	ld.param.u64 	%rd71, [_ZN3cub18CUB_300001_SM_10006detail9transform16transform_kernelINS2_10policy_hubILb0EN4cuda3std3__45tupleIJN6thrust24THRUST_300001_SM_1000_NS6detail15normal_iteratorINSA_10device_ptrIdEEEESF_EEEE10policy1000ElNS7_4plusIdEESF_JPdSL_EEEvT0_iT1_T2_DpNS2_10kernel_argIT3_EE_param_3];
	ld.param.u32 	%r68, [_ZN3cub18CUB_300001_SM_10006detail9transform16transform_kernelINS2_10policy_hubILb0EN4cuda3std3__45tupleIJN6thrust24THRUST_300001_SM_1000_NS6detail15normal_iteratorINSA_10device_ptrIdEEEESF_EEEE10policy1000ElNS7_4plusIdEESF_JPdSL_EEEvT0_iT1_T2_DpNS2_10kernel_argIT3_EE_param_1];
	cvta.to.global.u64 	%rd1, %rd71;
	cvt.u32.u64 	%r1, %rd67;
	cvt.u32.u64 	%r2, %rd69;
	shl.b32 	%r3, %r68, 7;
	mov.u32 	%r69, %ctaid.x;
	cvt.u64.u32 	%rd72, %r69;
	cvt.s64.s32 	%rd73, %r3;
	mul.lo.s64 	%rd4, %rd73, %rd72;
	sub.s64 	%rd74, %rd70, %rd4;
	min.s64 	%rd75, %rd74, %rd73;
	cvt.u32.u64 	%r4, %rd75;
	setp.eq.s32 	%p1, %r69, 0;
	add.s32 	%r71, %r69, 2;
	mov.u32 	%r72, %nctaid.x;
	setp.ge.u32 	%p2, %r71, %r72;
	shl.b32 	%r5, %r68, 10;
	or.pred  	%p3, %p1, %p2;
	@%p3 bra 	$L__BB6_5;
	mov.b32 	%r132, -1;
	// begin inline asm
	{
	 .reg .pred P_OUT; 
	elect.sync _|P_OUT, %r132;
	selp.b32 %r131, 1, 0, P_OUT; 
}
	// end inline asm
	mov.u32 	%r133, %tid.x;
	setp.gt.u32 	%p18, %r133, 31;
	setp.eq.s32 	%p19, %r131, 0;
	or.pred  	%p20, %p18, %p19;
	@%p20 bra 	$L__BB6_3;
	mov.u32 	%r134, _ZZN3cub18CUB_300001_SM_10006detail9transform23transform_kernel_ublkcpINS2_19async_copy_policy_tILi128EEElN4cuda3std3__44plusIdEEN6thrust24THRUST_300001_SM_1000_NS6detail15normal_iteratorINSC_10device_ptrIdEEEEJddEEEvT0_iT1_T2_DpNS2_16aligned_base_ptrIT3_EEE3bar;
	mov.b32 	%r135, 1;
	// begin inline asm
	mbarrier.init.shared.b64 [%r134], %r135;
	// end inline asm
	// begin inline asm
	fence.proxy.async.shared::cta; // 6.
	// end inline asm
	shl.b64 	%rd126, %rd4, 3;
	add.s32 	%r144, %r5, 15;
	add.s32 	%r145, %r144, %r1;
	and.b32  	%r137, %r145, -16;
	cvta.to.global.u64 	%rd127, %rd66;
	add.s64 	%rd123, %rd127, %rd126;
	mov.u32 	%r136, _ZN3cub18CUB_300001_SM_10006detail9transform4smemE;
	// begin inline asm
	cp.async.bulk.shared::cluster.global.mbarrier::complete_tx::bytes [%r136], [%rd123], %r137, [%r134];
	// end inline asm
	add.s32 	%r146, %r144, %r2;
	and.b32  	%r140, %r146, -16;
	add.s32 	%r147, %r136, %r5;
	add.s32 	%r139, %r147, 128;
	cvta.to.global.u64 	%rd128, %rd68;
	add.s64 	%rd124, %rd128, %rd126;
	// begin inline asm
	cp.async.bulk.shared::cluster.global.mbarrier::complete_tx::bytes [%r139], [%rd124], %r140, [%r134];
	// end inline asm
	add.s32 	%r143, %r140, %r137;
	// begin inline asm
	mbarrier.arrive.expect_tx.release.cta.shared::cta.b64 %rd125, [%r134], %r143; // 8. 
	// end inline asm
$L__BB6_3:
	bar.sync 	0;
	mov.u32 	%r149, _ZZN3cub18CUB_300001_SM_10006detail9transform23transform_kernel_ublkcpINS2_19async_copy_policy_tILi128EEElN4cuda3std3__44plusIdEEN6thrust24THRUST_300001_SM_1000_NS6detail15normal_iteratorINSC_10device_ptrIdEEEEJddEEEvT0_iT1_T2_DpNS2_16aligned_base_ptrIT3_EEE3bar;
$L__BB6_4:
	mov.b32 	%r150, 0;
	// begin inline asm
	{
	 .reg .pred P_OUT; 
	mbarrier.try_wait.parity.shared::cta.b64  P_OUT, [%r149], %r150;                                // 7a. 
	selp.b32 %r148, 1, 0, P_OUT; 
}
	// end inline asm
	setp.eq.s32 	%p21, %r148, 0;
	@%p21 bra 	$L__BB6_4;
	bra.uni 	$L__BB6_26;
$L__BB6_5:
	cvt.s64.s32 	%rd5, %r1;
	shl.b32 	%r74, %r4, 3;
	cvt.s64.s32 	%rd76, %r74;
	shr.u64 	%rd6, %rd76, 3;
	mov.u32 	%r6, %ntid.x;
	mov.u32 	%r7, %ntid.y;
	mul.lo.s32 	%r75, %r6, %r7;
	mov.u32 	%r8, %ntid.z;
	mul.lo.s32 	%r9, %r75, %r8;
	mov.u32 	%r76, %tid.x;
	mov.u32 	%r77, %tid.y;
	mov.u32 	%r78, %tid.z;
	mad.lo.s32 	%r79, %r78, %r7, %r77;
	mad.lo.s32 	%r80, %r79, %r6, %r76;
	cvt.u64.u32 	%rd146, %r80;
	setp.le.u64 	%p4, %rd6, %rd146;
	@%p4 bra 	$L__BB6_15;
	cvt.u32.u64 	%r81, %rd146;
	cvt.u64.u32 	%rd8, %r9;
	add.s32 	%r82, %r81, %r9;
	cvt.u64.u32 	%rd77, %r82;
	max.u64 	%rd78, %rd6, %rd77;
	setp.gt.u64 	%p5, %rd6, %rd77;
	selp.u64 	%rd9, 1, 0, %p5;
	add.s64 	%rd79, %rd9, %rd77;
	sub.s64 	%rd10, %rd78, %rd79;
	and.b64  	%rd80, %rd10, -4294967296;
	setp.ne.s64 	%p6, %rd80, 0;
	@%p6 bra 	$L__BB6_8;
	cvt.u32.u64 	%r83, %rd8;
	cvt.u32.u64 	%r84, %rd10;
	div.u32 	%r85, %r84, %r83;
	cvt.u64.u32 	%rd135, %r85;
	bra.uni 	$L__BB6_9;
$L__BB6_8:
	div.u64 	%rd135, %rd10, %rd8;
$L__BB6_9:
	add.s64 	%rd14, %rd135, %rd9;
	and.b64  	%rd81, %rd14, 3;
	setp.eq.s64 	%p7, %rd81, 3;
	mov.u64 	%rd139, %rd146;
	@%p7 bra 	$L__BB6_12;
	shl.b64 	%rd82, %rd4, 3;
	shl.b64 	%rd83, %rd146, 3;
	add.s64 	%rd84, %rd82, %rd83;
	add.s64 	%rd85, %rd84, %rd5;
	add.s64 	%rd137, %rd66, %rd85;
	shl.b64 	%rd16, %rd8, 3;
	mov.u32 	%r87, _ZN3cub18CUB_300001_SM_10006detail9transform4smemE;
	add.s32 	%r88, %r1, %r87;
	shl.b32 	%r89, %r81, 3;
	add.s32 	%r163, %r88, %r89;
	mul.lo.s32 	%r90, %r8, %r7;
	mul.lo.s32 	%r91, %r90, %r6;
	shl.b32 	%r11, %r91, 3;
	add.s64 	%rd86, %rd14, 1;
	and.b64  	%rd87, %rd86, 3;
	neg.s64 	%rd136, %rd87;
	mov.u64 	%rd139, %rd146;
$L__BB6_11:
	.pragma "nounroll";
	// begin inline asm
	cp.async.ca.shared.global [%r163], [%rd137], 8, 8;
	// end inline asm
	add.s64 	%rd139, %rd139, %rd8;
	add.s64 	%rd137, %rd137, %rd16;
	add.s32 	%r163, %r163, %r11;
	add.s64 	%rd136, %rd136, 1;
	setp.ne.s64 	%p8, %rd136, 0;
	@%p8 bra 	$L__BB6_11;
$L__BB6_12:
	setp.lt.u64 	%p9, %rd14, 3;
	@%p9 bra 	$L__BB6_15;
	shl.b64 	%rd25, %rd8, 2;
	shl.b64 	%rd89, %rd4, 3;
	shl.b64 	%rd90, %rd139, 3;
	add.s64 	%rd26, %rd89, %rd90;
	shl.b64 	%rd91, %rd8, 3;
	add.s64 	%rd27, %rd26, %rd91;
	shl.b64 	%rd92, %rd8, 4;
	add.s64 	%rd28, %rd26, %rd92;
	add.s64 	%rd93, %rd139, %rd4;
	shl.b64 	%rd94, %rd93, 3;
	mad.lo.s64 	%rd29, %rd8, 24, %rd94;
	mov.u32 	%r93, _ZN3cub18CUB_300001_SM_10006detail9transform4smemE;
	add.s32 	%r94, %r1, %r93;
	mul.lo.s32 	%r95, %r8, %r7;
	mul.lo.s32 	%r96, %r95, %r6;
	shl.b32 	%r97, %r96, 3;
	cvt.u32.u64 	%r98, %rd139;
	shl.b32 	%r99, %r98, 3;
	add.s32 	%r164, %r94, %r99;
	add.s32 	%r167, %r164, %r97;
	shl.b32 	%r15, %r96, 5;
	shl.b32 	%r100, %r96, 4;
	add.s32 	%r166, %r164, %r100;
	mad.lo.s32 	%r165, %r96, 24, %r164;
	cvt.s64.s32 	%rd95, %r1;
	add.s64 	%rd140, %rd66, %rd95;
$L__BB6_14:
	add.s64 	%rd96, %rd140, %rd26;
	// begin inline asm
	cp.async.ca.shared.global [%r164], [%rd96], 8, 8;
	// end inline asm
	add.s64 	%rd97, %rd140, %rd27;
	// begin inline asm
	cp.async.ca.shared.global [%r167], [%rd97], 8, 8;
	// end inline asm
	add.s64 	%rd98, %rd140, %rd28;
	// begin inline asm
	cp.async.ca.shared.global [%r166], [%rd98], 8, 8;
	// end inline asm
	add.s64 	%rd99, %rd140, %rd29;
	// begin inline asm
	cp.async.ca.shared.global [%r165], [%rd99], 8, 8;
	// end inline asm
	add.s64 	%rd139, %rd139, %rd25;
	mul.wide.u32 	%rd100, %r9, 32;
	add.s64 	%rd140, %rd140, %rd100;
	add.s32 	%r167, %r167, %r15;
	add.s32 	%r166, %r166, %r15;
	add.s32 	%r165, %r165, %r15;
	add.s32 	%r164, %r164, %r15;
	setp.lt.u64 	%p10, %rd139, %rd6;
	@%p10 bra 	$L__BB6_14;
$L__BB6_15:
	setp.le.u64 	%p11, %rd6, %rd146;
	// begin inline asm
	cp.async.commit_group;
	// end inline asm
	cvt.s64.s32 	%rd35, %r2;
	@%p11 bra 	$L__BB6_25;
	cvt.u32.u64 	%r105, %rd146;
	cvt.u64.u32 	%rd36, %r9;
	add.s32 	%r106, %r105, %r9;
	cvt.u64.u32 	%rd101, %r106;
	max.u64 	%rd102, %rd6, %rd101;
	setp.gt.u64 	%p12, %rd6, %rd101;
	selp.u64 	%rd37, 1, 0, %p12;
	add.s64 	%rd103, %rd37, %rd101;
	sub.s64 	%rd38, %rd102, %rd103;
	and.b64  	%rd104, %rd38, -4294967296;
	setp.ne.s64 	%p13, %rd104, 0;
	@%p13 bra 	$L__BB6_18;
	cvt.u32.u64 	%r107, %rd36;
	cvt.u32.u64 	%r108, %rd38;
	div.u32 	%r109, %r108, %r107;
	cvt.u64.u32 	%rd142, %r109;
	bra.uni 	$L__BB6_19;
$L__BB6_18:
	div.u64 	%rd142, %rd38, %rd36;
$L__BB6_19:
	add.s64 	%rd42, %rd142, %rd37;
	and.b64  	%rd105, %rd42, 3;
	setp.eq.s64 	%p14, %rd105, 3;
	@%p14 bra 	$L__BB6_22;
	shl.b64 	%rd106, %rd4, 3;
	shl.b64 	%rd107, %rd146, 3;
	add.s64 	%rd108, %rd106, %rd107;
	add.s64 	%rd109, %rd108, %rd35;
	add.s64 	%rd144, %rd68, %rd109;
	shl.b64 	%rd44, %rd36, 3;
	mov.u32 	%r111, _ZN3cub18CUB_300001_SM_10006detail9transform4smemE;
	add.s32 	%r112, %r2, %r111;
	add.s32 	%r113, %r112, %r5;
	shl.b32 	%r114, %r105, 3;
	add.s32 	%r168, %r113, %r114;
	mul.lo.s32 	%r115, %r8, %r7;
	mul.lo.s32 	%r116, %r115, %r6;
	shl.b32 	%r28, %r116, 3;
	add.s64 	%rd110, %rd42, 1;
	and.b64  	%rd111, %rd110, 3;
	neg.s64 	%rd143, %rd111;
$L__BB6_21:
	.pragma "nounroll";
	add.s32 	%r117, %r168, 128;
	// begin inline asm
	cp.async.ca.shared.global [%r117], [%rd144], 8, 8;
	// end inline asm
	add.s64 	%rd146, %rd146, %rd36;
	add.s64 	%rd144, %rd144, %rd44;
	add.s32 	%r168, %r168, %r28;
	add.s64 	%rd143, %rd143, 1;
	setp.ne.s64 	%p15, %rd143, 0;
	@%p15 bra 	$L__BB6_21;
$L__BB6_22:
	setp.lt.u64 	%p16, %rd42, 3;
	@%p16 bra 	$L__BB6_25;
	shl.b64 	%rd53, %rd36, 2;
	shl.b64 	%rd113, %rd4, 3;
	shl.b64 	%rd114, %rd146, 3;
	add.s64 	%rd54, %rd113, %rd114;
	shl.b64 	%rd115, %rd36, 3;
	add.s64 	%rd55, %rd54, %rd115;
	shl.b64 	%rd56, %rd36, 5;
	shl.b64 	%rd116, %rd36, 4;
	add.s64 	%rd57, %rd54, %rd116;
	add.s64 	%rd117, %rd146, %rd4;
	shl.b64 	%rd118, %rd117, 3;
	mad.lo.s64 	%rd58, %rd36, 24, %rd118;
	mov.u32 	%r118, _ZN3cub18CUB_300001_SM_10006detail9transform4smemE;
	add.s32 	%r119, %r2, %r118;
	mul.lo.s32 	%r120, %r8, %r7;
	mul.lo.s32 	%r121, %r120, %r6;
	shl.b32 	%r122, %r121, 3;
	cvt.u32.u64 	%r123, %rd146;
	shl.b32 	%r124, %r123, 3;
	add.s32 	%r125, %r119, %r5;
	add.s32 	%r169, %r125, %r124;
	add.s32 	%r172, %r169, %r122;
	shl.b32 	%r32, %r121, 5;
	shl.b32 	%r126, %r121, 4;
	add.s32 	%r171, %r169, %r126;
	mad.lo.s32 	%r170, %r121, 24, %r169;
	add.s64 	%rd147, %rd68, %rd35;
$L__BB6_24:
	add.s64 	%rd119, %rd147, %rd54;
	add.s32 	%r127, %r169, 128;
	// begin inline asm
	cp.async.ca.shared.global [%r127], [%rd119], 8, 8;
	// end inline asm
	add.s64 	%rd120, %rd147, %rd55;
	add.s32 	%r128, %r172, 128;
	// begin inline asm
	cp.async.ca.shared.global [%r128], [%rd120], 8, 8;
	// end inline asm
	add.s64 	%rd121, %rd147, %rd57;
	add.s32 	%r129, %r171, 128;
	// begin inline asm
	cp.async.ca.shared.global [%r129], [%rd121], 8, 8;
	// end inline asm
	add.s64 	%rd122, %rd147, %rd58;
	add.s32 	%r130, %r170, 128;
	// begin inline asm
	cp.async.ca.shared.global [%r130], [%rd122], 8, 8;
	// end inline asm
	add.s64 	%rd146, %rd146, %rd53;
	add.s64 	%rd147, %rd147, %rd56;
	add.s32 	%r172, %r172, %r32;
	add.s32 	%r171, %r171, %r32;
	add.s32 	%r170, %r170, %r32;
	add.s32 	%r169, %r169, %r32;
	setp.lt.u64 	%p17, %rd146, %rd6;
	@%p17 bra 	$L__BB6_24;
$L__BB6_25:
	// begin inline asm
	cp.async.commit_group;
	// end inline asm
	// begin inline asm
	cp.async.wait_group 0;
	// end inline asm
	barrier.sync 	0;
$L__BB6_26:
	setp.eq.s32 	%p22, %r3, %r4;
	@%p22 bra 	$L__BB6_32;
	setp.lt.s32 	%p23, %r68, 1;
	@%p23 bra 	$L__BB6_35;
	mov.u32 	%r177, %tid.x;
	neg.s32 	%r180, %r68;
	add.s32 	%r151, %r2, %r5;
	shl.b32 	%r152, %r177, 3;
	add.s32 	%r153, %r151, %r152;
	mov.u32 	%r154, _ZN3cub18CUB_300001_SM_10006detail9transform4smemE;
	add.s32 	%r155, %r153, %r154;
	add.s32 	%r179, %r155, 128;
	add.s32 	%r156, %r1, %r152;
	add.s32 	%r178, %r154, %r156;
	shl.b64 	%rd129, %rd4, 3;
	add.s64 	%rd64, %rd1, %rd129;
$L__BB6_29:
	.pragma "nounroll";
	setp.ge.s32 	%p24, %r177, %r4;
	@%p24 bra 	$L__BB6_31;
	ld.shared.f64 	%fd1, [%r178];
	ld.shared.f64 	%fd2, [%r179];
	add.f64 	%fd3, %fd1, %fd2;
	mul.wide.s32 	%rd130, %r177, 8;
	add.s64 	%rd131, %rd64, %rd130;
	st.global.f64 	[%rd131], %fd3;
$L__BB6_31:
	add.s32 	%r180, %r180, 1;
	setp.ne.s32 	%p25, %r180, 0;
	add.s32 	%r179, %r179, 1024;
	add.s32 	%r178, %r178, 1024;
	add.s32 	%r177, %r177, 128;
	@%p25 bra 	$L__BB6_29;
	bra.uni 	$L__BB6_35;
$L__BB6_32:
	setp.lt.s32 	%p26, %r68, 1;
	@%p26 bra 	$L__BB6_35;
	mov.u32 	%r173, %tid.x;
	neg.s32 	%r176, %r68;
	add.s32 	%r157, %r2, %r5;
	shl.b32 	%r158, %r173, 3;
	add.s32 	%r159, %r157, %r158;
	mov.u32 	%r160, _ZN3cub18CUB_300001_SM_10006detail9transform4smemE;
	add.s32 	%r161, %r159, %r160;
	add.s32 	%r175, %r161, 128;
	add.s32 	%r162, %r1, %r158;
	add.s32 	%r174, %r160, %r162;
	shl.b64 	%rd132, %rd4, 3;
	add.s64 	%rd65, %rd1, %rd132;
$L__BB6_34:
	.pragma "nounroll";
	mul.wide.s32 	%rd133, %r173, 8;
	add.s64 	%rd134, %rd65, %rd133;
	ld.shared.f64 	%fd4, [%r174];
	ld.shared.f64 	%fd5, [%r175];
	add.f64 	%fd6, %fd4, %fd5;
	st.global.f64 	[%rd134], %fd6;
	add.s32 	%r176, %r176, 1;
	setp.eq.s32 	%p27, %r176, 0;
	add.s32 	%r175, %r175, 1024;
	add.s32 	%r174, %r174, 1024;
	add.s32 	%r173, %r173, 128;
	@%p27 bra 	$L__BB6_35;
	bra.uni 	$L__BB6_34;
$L__BB6_35:
	ret;

}


// ===== COMPILED SASS (sm_100) =====

	.target	sm_100

	.elftype	@"ET_EXEC"


//--------------------- .note.nv.tkinfo           --------------------------
	.section	.note.nv.tkinfo,"",@"SHT_NOTE"
	.sectionflags	@"SHF_NOTE_NV_TKINFO"
	.tkinfo
        /*0018*/ 	.word	0x00000002
        /*0030*/ 	.string	""
        /*0030*/ 	.string	"ptxas"
        /*0030*/ 	.string	"Cuda compilation tools, release 13.0, V13.0.88"
        /*0030*/ 	.string	"Build cuda_13.0.r13.0/compiler.36424714_0"
        /*0030*/ 	.string	"-arch sm_100 -m 64 "



//--------------------- .note.nv.cuinfo           --------------------------
	.section	.note.nv.cuinfo,"",@"SHT_NOTE"
	.sectionflags	@"SHF_NOTE_NV_CUINFO"
        /*0018*/ 	.short	0x0002
        /*001a*/ 	.short	0x0064
        /*001c*/ 	.short	0x0082
	.zero		2


//--------------------- .nv.info                  --------------------------
	.section	.nv.info,"",@"SHT_CUDA_INFO"
	.align	4


	//----- nvinfo : EIATTR_REGCOUNT
	.align		4
        /*0000*/ 	.byte	0x04, 0x2f
        /*0002*/ 	.short	(.L_44 - .L_43)
	.align		4
.L_43:
        /*0004*/ 	.word	index@(_ZN3cub18CUB_300001_SM_10006detail11EmptyKernelIvEEvv)
        /*0008*/ 	.word	0x00000004


	//----- nvinfo : EIATTR_FRAME_SIZE
	.align		4
.L_44:
        /*000c*/ 	.byte	0x04, 0x11
        /*000e*/ 	.short	(.L_46 - .L_45)
	.align		4
.L_45:
        /*0010*/ 	.word	index@(_ZN3cub18CUB_300001_SM_10006detail11EmptyKernelIvEEvv)
        /*0014*/ 	.word	0x00000000


	//----- nvinfo : EIATTR_REGCOUNT
	.align		4
.L_46:
        /*0018*/ 	.byte	0x04, 0x2f
        /*001a*/ 	.short	(.L_48 - .L_47)
	.align		4
.L_47:
        /*001c*/ 	.word	index@(_ZN3cub18CUB_300001_SM_10006detail8for_each13static_kernelINS2_12policy_hub_t12policy_500_tEmN6thrust24THRUST_300001_SM_1000_NS8cuda_cub20__uninitialized_fill7functorINS7_10device_ptrIdEEdEEEEvT0_T1_)
        /*0020*/ 	.word	0x00000009


	//----- nvinfo : EIATTR_FRAME_SIZE
	.align		4
.L_48:
        /*0024*/ 	.byte	0x04, 0x11
        /*0026*/ 	.short	(.L_50 - .L_49)
	.align		4
.L_49:
        /*0028*/ 	.word	index@(_ZN3cub18CUB_300001_SM_10006detail8for_each13static_kernelINS2_12policy_hub_t12policy_500_tEmN6thrust24THRUST_300001_SM_1000_NS8cuda_cub20__uninitialized_fill7functorINS7_10device_ptrIdEEdEEEEvT0_T1_)
        /*002c*/ 	.word	0x00000000


	//----- nvinfo : EIATTR_REGCOUNT
	.align		4
.L_50:
        /*0030*/ 	.byte	0x04, 0x2f
        /*0032*/ 	.short	(.L_52 - .L_51)
	.align		4
.L_51:
        /*0034*/ 	.word	index@(_ZN3cub18CUB_300001_SM_10006detail8for_each13static_kernelINS2_12policy_hub_t12policy_500_tElN6thrust24THRUST_300001_SM_1000_NS8cuda_cub10__tabulate7functorINS7_6detail15normal_iteratorINS7_10device_ptrIdEEEENS7_6system6detail7generic6detail22compute_sequence_valueIdvEElEEEEvT0_T1_)
        /*0038*/ 	.word	0x00000012


	//----- nvinfo : EIATTR_FRAME_SIZE
	.align		4
.L_52:
        /*003c*/ 	.byte	0x04, 0x11
        /*003e*/ 	.short	(.L_54 - .L_53)
	.align		4
.L_53:
        /*0040*/ 	.word	index@(_ZN3cub18CUB_300001_SM_10006detail8for_each13static_kernelINS2_12policy_hub_t12policy_500_tElN6thrust24THRUST_300001_SM_1000_NS8cuda_cub10__tabulate7functorINS7_6detail15normal_iteratorINS7_10device_ptrIdEEEENS7_6system6detail7generic6detail22compute_sequence_valueIdvEElEEEEvT0_T1_)
        /*0044*/ 	.word	0x00000000


	//----- nvinfo : EIATTR_REGCOUNT
	.align		4
.L_54:
        /*0048*/ 	.byte	0x04, 0x2f
        /*004a*/ 	.short	(.L_56 - .L_55)
	.align		4
.L_55:
        /*004c*/ 	.word	index@(_ZN3cub18CUB_300001_SM_10006detail8for_each13static_kernelINS2_12policy_hub_t12policy_500_tElN6thrust24THRUST_300001_SM_1000_NS8cuda_cub6__fill7functorINS7_6detail15normal_iteratorINS7_10device_ptrIdEEEEdEEEEvT0_T1_)
        /*0050*/ 	.word	0x00000009


	//----- nvinfo : EIATTR_FRAME_SIZE
	.align		4
.L_56:
        /*0054*/ 	.byte	0x04, 0x11
        /*0056*/ 	.short	(.L_58 - .L_57)
	.align		4
.L_57:
        /*0058*/ 	.word	index@(_ZN3cub18CUB_300001_SM_10006detail8for_each13static_kernelINS2_12policy_hub_t12policy_500_tElN6thrust24THRUST_300001_SM_1000_NS8cuda_cub6__fill7functorINS7_6detail15normal_iteratorINS7_10device_ptrIdEEEEdEEEEvT0_T1_)
        /*005c*/ 	.word	0x00000000


	//----- nvinfo : EIATTR_REGCOUNT
	.align		4
.L_58:
        /*0060*/ 	.byte	0x04, 0x2f
        /*0062*/ 	.short	(.L_60 - .L_59)
	.align		4
.L_59:
        /*0064*/ 	.word	index@(_ZN3cub18CUB_300001_SM_10006detail8for_each13static_kernelINS2_12policy_hub_t12policy_500_tElNS2_12op_wrapper_tIl3atxN6thrust24THRUST_300001_SM_1000_NS6detail15normal_iteratorINS9_10device_ptrIdEEEEEEEEvT0_T1_)
        /*0068*/ 	.word	0x0000000a


	//----- nvinfo : EIATTR_FRAME_SIZE
	.align		4
.L_60:
        /*006c*/ 	.byte	0x04, 0x11
        /*006e*/ 	.short	(.L_62 - .L_61)
	.align		4
.L_61:
        /*0070*/ 	.word	index@(_ZN3cub18CUB_300001_SM_10006detail8for_each13static_kernelINS2_12policy_hub_t12policy_500_tElNS2_12op_wrapper_tIl3atxN6thrust24THRUST_300001_SM_1000_NS6detail15normal_iteratorINS9_10device_ptrIdEEEEEEEEvT0_T1_)
        /*0074*/ 	.word	0x00000000


	//----- nvinfo : EIATTR_REGCOUNT
	.align		4
.L_62:
        /*0078*/ 	.byte	0x04, 0x2f
        /*007a*/ 	.short	(.L_64 - .L_63)
	.align		4
.L_63:
        /*007c*/ 	.word	index@(_ZN3cub18CUB_300001_SM_10006detail9transform16transform_kernelINS2_10policy_hubILb0EN4cuda3std3__45tupleIJN6thrust24THRUST_300001_SM_1000_NS6detail15normal_iteratorINSA_10device_ptrIdEEEESF_EEEE10policy1000EiNS7_4plusIdEESF_JPdSL_EEEvT0_iT1_T2_DpNS2_10kernel_argIT3_EE)
        /*0080*/ 	.word	0x00000020


	//----- nvinfo : EIATTR_FRAME_SIZE
	.align		4
.L_64:
        /*0084*/ 	.byte	0x04, 0x11
        /*0086*/ 	.short	(.L_66 - .L_65)
	.align		4
.L_65:
        /*0088*/ 	.word	index@($__internal_1_$__cuda_sm20_div_u64)
        /*008c*/ 	.word	0x00000000


	//----- nvinfo : EIATTR_FRAME_SIZE
	.align		4
.L_66:
        /*0090*/ 	.byte	0x04, 0x11
        /*0092*/ 	.short	(.L_68 - .L_67)
	.align		4
.L_67:
        /*0094*/ 	.word	index@(_ZN3cub18CUB_300001_SM_10006detail9transform16transform_kernelINS2_10policy_hubILb0EN4cuda3std3__45tupleIJN6thrust24THRUST_300001_SM_1000_NS6detail15normal_iteratorINSA_10device_ptrIdEEEESF_EEEE10policy1000EiNS7_4plusIdEESF_JPdSL_EEEvT0_iT1_T2_DpNS2_10kernel_argIT3_EE)
        /*0098*/ 	.word	0x00000000


	//----- nvinfo : EIATTR_REGCOUNT
	.align		4
.L_68:
        /*009c*/ 	.byte	0x04, 0x2f
        /*009e*/ 	.short	(.L_70 - .L_69)
	.align		4
.L_69:
        /*00a0*/ 	.word	index@(_ZN3cub18CUB_300001_SM_10006detail9transform16transform_kernelINS2_10policy_hubILb0EN4cuda3std3__45tupleIJN6thrust24THRUST_300001_SM_1000_NS6detail15normal_iteratorINSA_10device_ptrIdEEEESF_EEEE10policy1000ElNS7_4plusIdEESF_JPdSL_EEEvT0_iT1_T2_DpNS2_10kernel_argIT3_EE)
        /*00a4*/ 	.word	0x00000020


	//----- nvinfo : EIATTR_FRAME_SIZE
	.align		4
.L_70:
        /*00a8*/ 	.byte	0x04, 0x11
        /*00aa*/ 	.short	(.L_72 - .L_71)
	.align		4
.L_71:
        /*00ac*/ 	.word	index@($__internal_0_$__cuda_sm20_div_u64)
        /*00b0*/ 	.word	0x00000000


	//----- nvinfo : EIATTR_FRAME_SIZE
	.align		4
.L_72:
        /*00b4*/ 	.byte	0x04, 0x11
        /*00b6*/ 	.short	(.L_74 - .L_73)
	.align		4
.L_73:
        /*00b8*/ 	.word	index@(_ZN3cub18CUB_300001_SM_10006detail9transform16transform_kernelINS2_10policy_hubILb0EN4cuda3std3__45tupleIJN6thrust24THRUST_300001_SM_1000_NS6detail15normal_iteratorINSA_10device_ptrIdEEEESF_EEEE10policy1000ElNS7_4plusIdEESF_JPdSL_EEEvT0_iT1_T2_DpNS2_10kernel_argIT3_EE)
        /*00bc*/ 	.word	0x00000000


	//----- nvinfo : EIATTR_MIN_STACK_SIZE
	.align		4
.L_74:
        /*00c0*/ 	.byte	0x04, 0x12
        /*00c2*/ 	.short	(.L_76 - .L_75)
	.align		4
.L_75:
        /*00c4*/ 	.word	index@(_ZN3cub18CUB_300001_SM_10006detail9transform16transform_kernelINS2_10policy_hubILb0EN4cuda3std3__45tupleIJN6thrust24THRUST_300001_SM_1000_NS6detail15normal_iteratorINSA_10device_ptrIdEEEESF_EEEE10policy1000ElNS7_4plusIdEESF_JPdSL_EEEvT0_iT1_T2_DpNS2_10kernel_argIT3_EE)
        /*00c8*/ 	.word	0x00000000


	//----- nvinfo : EIATTR_MIN_STACK_SIZE
	.align		4
.L_76:
        /*00cc*/ 	.byte	0x04, 0x12
        /*00ce*/ 	.short	(.L_78 - .L_77)
	.align		4
.L_77:
        /*00d0*/ 	.word	index@(_ZN3cub18CUB_300001_SM_10006detail9transform16transform_kernelINS2_10policy_hubILb0EN4cuda3std3__45tupleIJN6thrust24THRUST_300001_SM_1000_NS6detail15normal_iteratorINSA_10device_ptrIdEEEESF_EEEE10policy1000EiNS7_4plusIdEESF_JPdSL_EEEvT0_iT1_T2_DpNS2_10kernel_argIT3_EE)
        /*00d4*/ 	.word	0x00000000


	//----- nvinfo : EIATTR_MIN_STACK_SIZE
	.align		4
.L_78:
        /*00d8*/ 	.byte	0x04, 0x12
        /*00da*/ 	.short	(.L_80 - .L_79)
	.align		4
.L_79:
        /*00dc*/ 	.word	index@(_ZN3cub18CUB_300001_SM_10006detail8for_each13static_kernelINS2_12policy_hub_t12policy_500_tElNS2_12op_wrapper_tIl3atxN6thrust24THRUST_300001_SM_1000_NS6detail15normal_iteratorINS9_10device_ptrIdEEEEEEEEvT0_T1_)
        /*00e0*/ 	.word	0x00000000


	//----- nvinfo : EIATTR_MIN_STACK_SIZE
	.align		4
.L_80:
        /*00e4*/ 	.byte	0x04, 0x12
        /*00e6*/ 	.short	(.L_82 - .L_81)
	.align		4
.L_81:
        /*00e8*/ 	.word	index@(_ZN3cub18CUB_300001_SM_10006detail8for_each13static_kernelINS2_12policy_hub_t12policy_500_tElN6thrust24THRUST_300001_SM_1000_NS8cuda_cub6__fill7functorINS7_6detail15normal_iteratorINS7_10device_ptrIdEEEEdEEEEvT0_T1_)
        /*00ec*/ 	.word	0x00000000


	//----- nvinfo : EIATTR_MIN_STACK_SIZE
	.align		4
.L_82:
        /*00f0*/ 	.byte	0x04, 0x12
        /*00f2*/ 	.short	(.L_84 - .L_83)
	.align		4
.L_83:
        /*00f4*/ 	.word	index@(_ZN3cub18CUB_300001_SM_10006detail8for_each13static_kernelINS2_12policy_hub_t12policy_500_tElN6thrust24THRUST_300001_SM_1000_NS8cuda_cub10__tabulate7functorINS7_6detail15normal_iteratorINS7_10device_ptrIdEEEENS7_6system6detail7generic6detail22compute_sequence_valueIdvEElEEEEvT0_T1_)
        /*00f8*/ 	.word	0x00000000


	//----- nvinfo : EIATTR_MIN_STACK_SIZE
	.align		4
.L_84:
        /*00fc*/ 	.byte	0x04, 0x12
        /*00fe*/ 	.short	(.L_86 - .L_85)
	.align		4
.L_85:
        /*0100*/ 	.word	index@(_ZN3cub18CUB_300001_SM_10006detail8for_each13static_kernelINS2_12policy_hub_t12policy_500_tEmN6thrust24THRUST_300001_SM_1000_NS8cuda_cub20__uninitialized_fill7functorINS7_10device_ptrIdEEdEEEEvT0_T1_)
        /*0104*/ 	.word	0x00000000


	//----- nvinfo : EIATTR_MIN_STACK_SIZE
	.align		4
.L_86:
        /*0108*/ 	.byte	0x04, 0x12
        /*010a*/ 	.short	(.L_88 - .L_87)
	.align		4
.L_87:
        /*010c*/ 	.word	index@(_ZN3cub18CUB_300001_SM_10006detail11EmptyKernelIvEEvv)
        /*0110*/ 	.word	0x00000000
.L_88:


//--------------------- .nv.compat                --------------------------
	.section	.nv.compat,"",@"SHT_CUDA_COMPAT_INFO"
	.align	4
        /*0000*/ 	.byte	0x02, 0x09, 0x00, 0x00, 0x02, 0x02, 0x02, 0x00, 0x02, 0x05, 0x05, 0x00, 0x03, 0x07, 0x01, 0x01
        /*0010*/ 	.byte	0x02, 0x03, 0x00, 0x00, 0x02, 0x06, 0x01, 0x00, 0x04, 0x0b, 0x08, 0x00, 0x01, 0x00, 0x00, 0x00
        /*0020*/ 	.byte	0x00, 0x00, 0x00, 0x00


//--------------------- .nv.info._ZN3cub18CUB_300001_SM_10006detail9transform16transform_kernelINS2_10policy_hubILb0EN4cuda3std3__45tupleIJN6thrust24THRUST_300001_SM_1000_NS6detail15normal_iteratorINSA_10device_ptrIdEEEESF_EEEE10policy1000ElNS7_4plusIdEESF_JPdSL_EEEvT0_iT1_T2_DpNS2_10kernel_argIT3_EE --------------------------
	.section	.nv.info._ZN3cub18CUB_300001_SM_10006detail9transform16transform_kernelINS2_10policy_hubILb0EN4cuda3std3__45tupleIJN6thrust24THRUST_300001_SM_1000_NS6detail15normal_iteratorINSA_10device_ptrIdEEEESF_EEEE10policy1000ElNS7_4plusIdEESF_JPdSL_EEEvT0_iT1_T2_DpNS2_10kernel_argIT3_EE,"",@"SHT_CUDA_INFO"
	.sectionflags	@""
	.align	4


	//----- nvinfo : EIATTR_CUDA_API_VERSION
	.align		4
        /*0000*/ 	.byte	0x04, 0x37
        /*0002*/ 	.short	(.L_90 - .L_89)
.L_89:
        /*0004*/ 	.word	0x00000082


	//----- nvinfo : EIATTR_KPARAM_INFO
	.align		4
.L_90:
        /*0008*/ 	.byte	0x04, 0x17
        /*000a*/ 	.short	(.L_92 - .L_91)
.L_91:
        /*000c*/ 	.word	0x00000000
        /*0010*/ 	.short	0x0005
        /*0012*/ 	.short	0x0028
        /*0014*/ 	.byte	0x00, 0xf0, 0x41, 0x00


	//----- nvinfo : EIATTR_KPARAM_INFO
	.align		4
.L_92:
        /*0018*/ 	.byte	0x04, 0x17
        /*001a*/ 	.short	(.L_94 - .L_93)
.L_93:
        /*001c*/ 	.word	0x00000000
        /*0020*/ 	.short	0x0004
        /*0022*/ 	.short	0x0018
        /*0024*/ 	.byte	0x00, 0xf0, 0x41, 0x00


	//----- nvinfo : EIATTR_KPARAM_INFO
	.align		4
.L_94:
        /*0028*/ 	.byte	0x04, 0x17
        /*002a*/ 	.short	(.L_96 - .L_95)
.L_95:
        /*002c*/ 	.word	0x00000000
        /*0030*/ 	.short	0x0003
        /*0032*/ 	.short	0x0010
        /*0034*/ 	.byte	0x00, 0xf0, 0x21, 0x00


	//----- nvinfo : EIATTR_KPARAM_INFO
	.align		4
.L_96:
        /*0038*/ 	.byte	0x04, 0x17
        /*003a*/ 	.short	(.L_98 - .L_97)
.L_97:
        /*003c*/ 	.word	0x00000000
        /*0040*/ 	.short	0x0002
        /*0042*/ 	.short	0x000c
        /*0044*/ 	.byte	0x00, 0xf0, 0x05, 0x00


	//----- nvinfo : EIATTR_KPARAM_INFO
	.align		4
.L_98:
        /*0048*/ 	.byte	0x04, 0x17
        /*004a*/ 	.short	(.L_100 - .L_99)
.L_99:
        /*004c*/ 	.word	0x00000000
        /*0050*/ 	.short	0x0001
        /*0052*/ 	.short	0x0008
        /*0054*/ 	.byte	0x00, 0xf0, 0x11, 0x00


	//----- nvinfo : EIATTR_KPARAM_INFO
	.align		4
.L_100:
        /*0058*/ 	.byte	0x04, 0x17
        /*005a*/ 	.short	(.L_102 - .L_101)
.L_101:
        /*005c*/ 	.word	0x00000000
        /*0060*/ 	.short	0x0000
        /*0062*/ 	.short	0x0000
        /*0064*/ 	.byte	0x00, 0xf0, 0x21, 0x00


	//----- nvinfo : EIATTR_SPARSE_MMA_MASK
	.align		4
.L_102:
        /*0068*/ 	.byte	0x03, 0x50
        /*006a*/ 	.short	0x0000


	//----- nvinfo : EIATTR_MAXREG_COUNT
	.align		4
        /*006c*/ 	.byte	0x03, 0x1b
        /*006e*/ 	.short	0x00ff


	//----- nvinfo : EIATTR_NUM_BARRIERS
	.align		4
        /*0070*/ 	.byte	0x02, 0x4c
        /*0072*/ 	.byte	0x01
	.zero		1


	//----- nvinfo : EIATTR_MERCURY_ISA_VERSION
	.align		4
        /*0074*/ 	.byte	0x03, 0x5f
        /*0076*/ 	.short	0x0101


	//----- nvinfo : EIATTR_COOP_GROUP_MASK_REGIDS
	.align		4
        /*0078*/ 	.byte	0x04, 0x29
        /*007a*/ 	.short	(.L_104 - .L_103)


	//   ....[0]....
.L_103:
        /*007c*/ 	.word	0xffffffff


	//----- nvinfo : EIATTR_COOP_GROUP_INSTR_OFFSETS
	.align		4
.L_104:
        /*0080*/ 	.byte	0x04, 0x28
        /*0082*/ 	.short	(.L_106 - .L_105)


	//   ....[0]....
.L_105:
        /*0084*/ 	.word	0x000019b0


	//----- nvinfo : EIATTR_VRC_CTA_INIT_COUNT
	.align		4
.L_106:
        /*0088*/ 	.byte	0x02, 0x4a
	.zero		1
	.zero		1


	//----- nvinfo : EIATTR_MBARRIER_INSTR_OFFSETS
	.align		4
        /*008c*/ 	.byte	0x04, 0x39
        /*008e*/ 	.short	(.L_108 - .L_107)


	//   ....[0]....
.L_107:
        /*0090*/ 	.word	0x000002d0
        /*0094*/ 	.word	0x000000ff
        /*0098*/ 	.word	0x00000000
        /*009c*/ 	.short	0x0100
        /*009e*/ 	.byte	0x11
	.zero		1


	//   ....[1]....
        /*00a0*/ 	.word	0x000004a0
        /*00a4*/ 	.word	0x000000ff
        /*00a8*/ 	.word	0x00000000
        /*00ac*/ 	.short	0x010a
        /*00ae*/ 	.byte	0x04
	.zero		1


	//----- nvinfo : EIATTR_NUM_MBARRIERS
	.align		4
.L_108:
        /*00b0*/ 	.byte	0x03, 0x38
        /*00b2*/ 	.short	0x0001


	//----- nvinfo : EIATTR_EXIT_INSTR_OFFSETS
	.align		4
        /*00b4*/ 	.byte	0x04, 0x1c
        /*00b6*/ 	.short	(.L_110 - .L_109)


	//   ....[0]....
.L_109:
        /*00b8*/ 	.word	0x00001a00


	//   ....[1]....
        /*00bc*/ 	.word	0x00001bf0


	//   ....[2]....
        /*00c0*/ 	.word	0x00001c20


	//   ....[3]....
        /*00c4*/ 	.word	0x00001dc0


	//----- nvinfo : EIATTR_MAX_THREADS
	.align		4
.L_110:
        /*00c8*/ 	.byte	0x04, 0x05
        /*00ca*/ 	.short	(.L_112 - .L_111)
.L_111:
        /*00cc*/ 	.word	0x00000080
        /*00d0*/ 	.word	0x00000001
        /*00d4*/ 	.word	0x00000001


	//----- nvinfo : EIATTR_CRS_STACK_SIZE
	.align		4
.L_112:
        /*00d8*/ 	.byte	0x04, 0x1e
        /*00da*/ 	.short	(.L_114 - .L_113)
.L_113:
        /*00dc*/ 	.word	0x00000000


	//----- nvinfo : EIATTR_CBANK_PARAM_SIZE
	.align		4
.L_114:
        /*00e0*/ 	.byte	0x03, 0x19
        /*00e2*/ 	.short	0x0038


	//----- nvinfo : EIATTR_PARAM_CBANK
	.align		4
        /*00e4*/ 	.byte	0x04, 0x0a
        /*00e6*/ 	.short	(.L_116 - .L_115)
	.align		4
.L_115:
        /*00e8*/ 	.word	index@(.nv.constant0._ZN3cub18CUB_300001_SM_10006detail9transform16transform_kernelINS2_10policy_hubILb0EN4cuda3std3__45tupleIJN6thrust24THRUST_300001_SM_1000_NS6detail15normal_iteratorINSA_10device_ptrIdEEEESF_EEEE10policy1000ElNS7_4plusIdEESF_JPdSL_EEEvT0_iT1_T2_DpNS2_10kernel_argIT3_EE)
        /*00ec*/ 	.short	0x0380
        /*00ee*/ 	.short	0x0038


	//----- nvinfo : EIATTR_SW_WAR
	.align		4
.L_116:
        /*00f0*/ 	.byte	0x04, 0x36
        /*00f2*/ 	.short	(.L_118 - .L_117)
.L_117:
        /*00f4*/ 	.word	0x00000008
.L_118:


//--------------------- .nv.info._ZN3cub18CUB_300001_SM_10006detail9transform16transform_kernelINS2_10policy_hubILb0EN4cuda3std3__45tupleIJN6thrust24THRUST_300001_SM_1000_NS6detail15normal_iteratorINSA_10device_ptrIdEEEESF_EEEE10policy1000EiNS7_4plusIdEESF_JPdSL_EEEvT0_iT1_T2_DpNS2_10kernel_argIT3_EE --------------------------
	.section	.nv.info._ZN3cub18CUB_300001_SM_10006detail9transform16transform_kernelINS2_10policy_hubILb0EN4cuda3std3__45tupleIJN6thrust24THRUST_300001_SM_1000_NS6detail15normal_iteratorINSA_10device_ptrIdEEEESF_EEEE10policy1000EiNS7_4plusIdEESF_JPdSL_EEEvT0_iT1_T2_DpNS2_10kernel_argIT3_EE,"",@"SHT_CUDA_INFO"
	.sectionflags	@""
	.align	4


	//----- nvinfo : EIATTR_CUDA_API_VERSION
	.align		4
        /*0000*/ 	.byte	0x04, 0x37
        /*0002*/ 	.short	(.L_120 - .L_119)
.L_119:
        /*0004*/ 	.word	0x00000082


	//----- nvinfo : EIATTR_KPARAM_INFO
	.align		4
.L_120:
        /*0008*/ 	.byte	0x04, 0x17
        /*000a*/ 	.short	(.L_122 - .L_121)
.L_121:
        /*000c*/ 	.word	0x00000000
        /*0010*/ 	.short	0x0005
        /*0012*/ 	.short	0x0028
        /*0014*/ 	.byte	0x00, 0xf0, 0x41, 0x00


	//----- nvinfo : EIATTR_KPARAM_INFO
	.align		4
.L_122:
        /*0018*/ 	.byte	0x04, 0x17
        /*001a*/ 	.short	(.L_124 - .L_123)
.L_123:
        /*001c*/ 	.word	0x00000000
        /*0020*/ 	.short	0x0004
        /*0022*/ 	.short	0x0018
        /*0024*/ 	.byte	0x00, 0xf0, 0x41, 0x00


	//----- nvinfo : EIATTR_KPARAM_INFO
	.align		4
.L_124:
        /*0028*/ 	.byte	0x04, 0x17
        /*002a*/ 	.short	(.L_126 - .L_125)
.L_125:
        /*002c*/ 	.word	0x00000000
        /*0030*/ 	.short	0x0003
        /*0032*/ 	.short	0x0010
        /*0034*/ 	.byte	0x00, 0xf0, 0x21, 0x00


	//----- nvinfo : EIATTR_KPARAM_INFO
	.align		4
.L_126:
        /*0038*/ 	.byte	0x04, 0x17
        /*003a*/ 	.short	(.L_128 - .L_127)
.L_127:
        /*003c*/ 	.word	0x00000000
        /*0040*/ 	.short	0x0002
        /*0042*/ 	.short	0x0008
        /*0044*/ 	.byte	0x00, 0xf0, 0x05, 0x00


	//----- nvinfo : EIATTR_KPARAM_INFO
	.align		4
.L_128:
        /*0048*/ 	.byte	0x04, 0x17
        /*004a*/ 	.short	(.L_130 - .L_129)
.L_129:
        /*004c*/ 	.word	0x00000000
        /*0050*/ 	.short	0x0001
        /*0052*/ 	.short	0x0004
        /*0054*/ 	.byte	0x00, 0xf0, 0x11, 0x00


	//----- nvinfo : EIATTR_KPARAM_INFO
	.align		4
.L_130:
        /*0058*/ 	.byte	0x04, 0x17
        /*005a*/ 	.short	(.L_132 - .L_131)
.L_131:
        /*005c*/ 	.word	0x00000000
        /*0060*/ 	.short	0x0000
        /*0062*/ 	.short	0x0000
        /*0064*/ 	.byte	0x00, 0xf0, 0x11, 0x00


	//----- nvinfo : EIATTR_SPARSE_MMA_MASK
	.align		4
.L_132:
        /*0068*/ 	.byte	0x03, 0x50
        /*006a*/ 	.short	0x0000


	//----- nvinfo : EIATTR_MAXREG_COUNT
	.align		4
        /*006c*/ 	.byte	0x03, 0x1b
        /*006e*/ 	.short	0x00ff


	//----- nvinfo : EIATTR_NUM_BARRIERS
	.align		4
        /*0070*/ 	.byte	0x02, 0x4c
        /*0072*/ 	.byte	0x01
	.zero		1


	//----- nvinfo : EIATTR_MERCURY_ISA_VERSION
	.align		4
        /*0074*/ 	.byte	0x03, 0x5f
        /*0076*/ 	.short	0x0101


	//----- nvinfo : EIATTR_COOP_GROUP_MASK_REGIDS
	.align		4
        /*0078*/ 	.byte	0x04, 0x29
        /*007a*/ 	.short	(.L_134 - .L_133)


	//   ....[0]....
.L_133:
        /*007c*/ 	.word	0xffffffff


	//----- nvinfo : EIATTR_COOP_GROUP_INSTR_OFFSETS
	.align		4
.L_134:
        /*0080*/ 	.byte	0x04, 0x28
        /*0082*/ 	.short	(.L_136 - .L_135)


	//   ....[0]....
.L_135:
        /*0084*/ 	.word	0x00001970


	//----- nvinfo : EIATTR_VRC_CTA_INIT_COUNT
	.align		4
.L_136:
        /*0088*/ 	.byte	0x02, 0x4a
	.zero		1
	.zero		1


	//----- nvinfo : EIATTR_MBARRIER_INSTR_OFFSETS
	.align		4
        /*008c*/ 	.byte	0x04, 0x39
        /*008e*/ 	.short	(.L_138 - .L_137)


	//   ....[0]....
.L_137:
        /*0090*/ 	.word	0x00000270
        /*0094*/ 	.word	0x000000ff
        /*0098*/ 	.word	0x00000000
        /*009c*/ 	.short	0x0100
        /*009e*/ 	.byte	0x0f
	.zero		1


	//   ....[1]....
        /*00a0*/ 	.word	0x00000420
        /*00a4*/ 	.word	0x000000ff
        /*00a8*/ 	.word	0x00000000
        /*00ac*/ 	.short	0x010a
        /*00ae*/ 	.byte	0x04
	.zero		1


	//----- nvinfo : EIATTR_NUM_MBARRIERS
	.align		4
.L_138:
        /*00b0*/ 	.byte	0x03, 0x38
        /*00b2*/ 	.short	0x0001


	//----- nvinfo : EIATTR_EXIT_INSTR_OFFSETS
	.align		4
        /*00b4*/ 	.byte	0x04, 0x1c
        /*00b6*/ 	.short	(.L_140 - .L_139)


	//   ....[0]....
.L_139:
        /*00b8*/ 	.word	0x000019c0


	//   ....[1]....
        /*00bc*/ 	.word	0x00001b50


	//   ....[2]....
        /*00c0*/ 	.word	0x00001bc0


	//   ....[3]....
        /*00c4*/ 	.word	0x00001da0


	//----- nvinfo : EIATTR_MAX_THREADS
	.align		4
.L_140:
        /*00c8*/ 	.byte	0x04, 0x05
        /*00ca*/ 	.short	(.L_142 - .L_141)
.L_141:
        /*00cc*/ 	.word	0x00000080
        /*00d0*/ 	.word	0x00000001
        /*00d4*/ 	.word	0x00000001


	//----- nvinfo : EIATTR_CRS_STACK_SIZE
	.align		4
.L_142:
        /*00d8*/ 	.byte	0x04, 0x1e
        /*00da*/ 	.short	(.L_144 - .L_143)
.L_143:
        /*00dc*/ 	.word	0x00000000


	//----- nvinfo : EIATTR_CBANK_PARAM_SIZE
	.align		4
.L_144:
        /*00e0*/ 	.byte	0x03, 0x19
        /*00e2*/ 	.short	0x0038


	//----- nvinfo : EIATTR_PARAM_CBANK
	.align		4
        /*00e4*/ 	.byte	0x04, 0x0a
        /*00e6*/ 	.short	(.L_146 - .L_145)
	.align		4
.L_145:
        /*00e8*/ 	.word	index@(.nv.constant0._ZN3cub18CUB_300001_SM_10006detail9transform16transform_kernelINS2_10policy_hubILb0EN4cuda3std3__45tupleIJN6thrust24THRUST_300001_SM_1000_NS6detail15normal_iteratorINSA_10device_ptrIdEEEESF_EEEE10policy1000EiNS7_4plusIdEESF_JPdSL_EEEvT0_iT1_T2_DpNS2_10kernel_argIT3_EE)
        /*00ec*/ 	.short	0x0380
        /*00ee*/ 	.short	0x0038


	//----- nvinfo : EIATTR_SW_WAR
	.align		4
.L_146:
        /*00f0*/ 	.byte	0x04, 0x36
        /*00f2*/ 	.short	(.L_148 - .L_147)
.L_147:
        /*00f4*/ 	.word	0x00000008
.L_148:


//--------------------- .nv.info._ZN3cub18CUB_300001_SM_10006detail8for_each13static_kernelINS2_12policy_hub_t12policy_500_tElNS2_12op_wrapper_tIl3atxN6thrust24THRUST_300001_SM_1000_NS6detail15normal_iteratorINS9_10device_ptrIdEEEEEEEEvT0_T1_ --------------------------
	.section	.nv.info._ZN3cub18CUB_300001_SM_10006detail8for_each13static_kernelINS2_12policy_hub_t12policy_500_tElNS2_12op_wrapper_tIl3atxN6thrust24THRUST_300001_SM_1000_NS6detail15normal_iteratorINS9_10device_ptrIdEEEEEEEEvT0_T1_,"",@"SHT_CUDA_INFO"
	.sectionflags	@""
	.align	4


	//----- nvinfo : EIATTR_CUDA_API_VERSION
	.align		4
        /*0000*/ 	.byte	0x04, 0x37
        /*0002*/ 	.short	(.L_150 - .L_149)
.L_149:
        /*0004*/ 	.word	0x00000082


	//----- nvinfo : EIATTR_KPARAM_INFO
	.align		4
.L_150:
        /*0008*/ 	.byte	0x04, 0x17
        /*000a*/ 	.short	(.L_152 - .L_151)
.L_151:
        /*000c*/ 	.word	0x00000000
        /*0010*/ 	.short	0x0001
        /*0012*/ 	.short	0x0008
        /*0014*/ 	.byte	0x00, 0xf0, 0x41, 0x00


	//----- nvinfo : EIATTR_KPARAM_INFO
	.align		4
.L_152:
        /*0018*/ 	.byte	0x04, 0x17
        /*001a*/ 	.short	(.L_154 - .L_153)
.L_153:
        /*001c*/ 	.word	0x00000000
        /*0020*/ 	.short	0x0000
        /*0022*/ 	.short	0x0000
        /*0024*/ 	.byte	0x00, 0xf0, 0x21, 0x00


	//----- nvinfo : EIATTR_SPARSE_MMA_MASK
	.align		4
.L_154:
        /*0028*/ 	.byte	0x03, 0x50
        /*002a*/ 	.short	0x0000


	//----- nvinfo : EIATTR_MAXREG_COUNT
	.align		4
        /*002c*/ 	.byte	0x03, 0x1b
        /*002e*/ 	.short	0x00ff


	//----- nvinfo : EIATTR_MERCURY_ISA_VERSION
	.align		4
        /*0030*/ 	.byte	0x03, 0x5f
        /*0032*/ 	.short	0x0101


	//----- nvinfo : EIATTR_VRC_CTA_INIT_COUNT
	.align		4
        /*0034*/ 	.byte	0x02, 0x4a
	.zero		1
	.zero		1


	//----- nvinfo : EIATTR_EXIT_INSTR_OFFSETS
	.align		4
        /*0038*/ 	.byte	0x04, 0x1c
        /*003a*/ 	.short	(.L_156 - .L_155)


	//   ....[0]....
.L_155:
        /*003c*/ 	.word	0x00000170


	//   ....[1]....
        /*0040*/ 	.word	0x000002d0


	//   ....[2]....
        /*0044*/ 	.word	0x00000320


	//----- nvinfo : EIATTR_MAX_THREADS
	.align		4
.L_156:
        /*0048*/ 	.byte	0x04, 0x05
        /*004a*/ 	.short	(.L_158 - .L_157)
.L_157:
        /*004c*/ 	.word	0x00000100
        /*0050*/ 	.word	0x00000001
        /*0054*/ 	.word	0x00000001


	//----- nvinfo : EIATTR_CRS_STACK_SIZE
	.align		4
.L_158:
        /*0058*/ 	.byte	0x04, 0x1e
        /*005a*/ 	.short	(.L_160 - .L_159)
.L_159:
        /*005c*/ 	.word	0x00000000


	//----- nvinfo : EIATTR_CBANK_PARAM_SIZE
	.align		4
.L_160:
        /*0060*/ 	.byte	0x03, 0x19
        /*0062*/ 	.short	0x0018


	//----- nvinfo : EIATTR_PARAM_CBANK
	.align		4
        /*0064*/ 	.byte	0x04, 0x0a
        /*0066*/ 	.short	(.L_162 - .L_161)
	.align		4
.L_161:
        /*0068*/ 	.word	index@(.nv.constant0._ZN3cub18CUB_300001_SM_10006detail8for_each13static_kernelINS2_12policy_hub_t12policy_500_tElNS2_12op_wrapper_tIl3atxN6thrust24THRUST_300001_SM_1000_NS6detail15normal_iteratorINS9_10device_ptrIdEEEEEEEEvT0_T1_)
        /*006c*/ 	.short	0x0380
        /*006e*/ 	.short	0x0018


	//----- nvinfo : EIATTR_SW_WAR
	.align		4
.L_162:
        /*0070*/ 	.byte	0x04, 0x36
        /*0072*/ 	.short	(.L_164 - .L_163)
.L_163:
        /*0074*/ 	.word	0x00000008
.L_164:


//--------------------- .nv.info._ZN3cub18CUB_300001_SM_10006detail8for_each13static_kernelINS2_12policy_hub_t12policy_500_tElN6thrust24THRUST_300001_SM_1000_NS8cuda_cub6__fill7functorINS7_6detail15normal_iteratorINS7_10device_ptrIdEEEEdEEEEvT0_T1_ --------------------------
	.section	.nv.info._ZN3cub18CUB_300001_SM_10006detail8for_each13static_kernelINS2_12policy_hub_t12policy_500_tElN6thrust24THRUST_300001_SM_1000_NS8cuda_cub6__fill7functorINS7_6detail15normal_iteratorINS7_10device_ptrIdEEEEdEEEEvT0_T1_,"",@"SHT_CUDA_INFO"
	.sectionflags	@""
	.align	4


	//----- nvinfo : EIATTR_CUDA_API_VERSION
	.align		4
        /*0000*/ 	.byte	0x04, 0x37
        /*0002*/ 	.short	(.L_166 - .L_165)
.L_165:
        /*0004*/ 	.word	0x00000082


	//----- nvinfo : EIATTR_KPARAM_INFO
	.align		4
.L_166:
        /*0008*/ 	.byte	0x04, 0x17
        /*000a*/ 	.short	(.L_168 - .L_167)
.L_167:
        /*000c*/ 	.word	0x00000000
        /*0010*/ 	.short	0x0001
        /*0012*/ 	.short	0x0008
        /*0014*/ 	.byte	0x00, 0xf0, 0x41, 0x00


	//----- nvinfo : EIATTR_KPARAM_INFO
	.align		4
.L_168:
        /*0018*/ 	.byte	0x04, 0x17
        /*001a*/ 	.short	(.L_170 - .L_169)
.L_169:
        /*001c*/ 	.word	0x00000000
        /*0020*/ 	.short	0x0000
        /*0022*/ 	.short	0x0000
        /*0024*/ 	.byte	0x00, 0xf0, 0x21, 0x00


	//----- nvinfo : EIATTR_SPARSE_MMA_MASK
	.align		4
.L_170:
        /*0028*/ 	.byte	0x03, 0x50
        /*002a*/ 	.short	0x0000


	//----- nvinfo : EIATTR_MAXREG_COUNT
	.align		4
        /*002c*/ 	.byte	0x03, 0x1b
        /*002e*/ 	.short	0x00ff


	//----- nvinfo : EIATTR_MERCURY_ISA_VERSION
	.align		4
        /*0030*/ 	.byte	0x03, 0x5f
        /*0032*/ 	.short	0x0101


	//----- nvinfo : EIATTR_VRC_CTA_INIT_COUNT
	.align		4
        /*0034*/ 	.byte	0x02, 0x4a
	.zero		1
	.zero		1


	//----- nvinfo : EIATTR_EXIT_INSTR_OFFSETS
	.align		4
        /*0038*/ 	.byte	0x04, 0x1c
        /*003a*/ 	.short	(.L_172 - .L_171)


	//   ....[0]....
.L_171:
        /*003c*/ 	.word	0x00000130


	//   ....[1]....
        /*0040*/ 	.word	0x00000240


	//   ....[2]....
        /*0044*/ 	.word	0x00000270


	//----- nvinfo : EIATTR_MAX_THREADS
	.align		4
.L_172:
        /*0048*/ 	.byte	0x04, 0x05
        /*004a*/ 	.short	(.L_174 - .L_173)
.L_173:
        /*004c*/ 	.word	0x00000100
        /*0050*/ 	.word	0x00000001
        /*0054*/ 	.word	0x00000001


	//----- nvinfo : EIATTR_CBANK_PARAM_SIZE
	.align		4
.L_174:
        /*0058*/ 	.byte	0x03, 0x19
        /*005a*/ 	.short	0x0018


	//----- nvinfo : EIATTR_PARAM_CBANK
	.align		4
        /*005c*/ 	.byte	0x04, 0x0a
        /*005e*/ 	.short	(.L_176 - .L_175)
	.align		4
.L_175:
        /*0060*/ 	.word	index@(.nv.constant0._ZN3cub18CUB_300001_SM_10006detail8for_each13static_kernelINS2_12policy_hub_t12policy_500_tElN6thrust24THRUST_300001_SM_1000_NS8cuda_cub6__fill7functorINS7_6detail15normal_iteratorINS7_10device_ptrIdEEEEdEEEEvT0_T1_)
        /*0064*/ 	.short	0x0380
        /*0066*/ 	.short	0x0018


	//----- nvinfo : EIATTR_SW_WAR
	.align		4
.L_176:
        /*0068*/ 	.byte	0x04, 0x36
        /*006a*/ 	.short	(.L_178 - .L_177)
.L_177:
        /*006c*/ 	.word	0x00000008
.L_178:


//--------------------- .nv.info._ZN3cub18CUB_300001_SM_10006detail8for_each13static_kernelINS2_12policy_hub_t12policy_500_tElN6thrust24THRUST_300001_SM_1000_NS8cuda_cub10__tabulate7functorINS7_6detail15normal_iteratorINS7_10device_ptrIdEEEENS7_6system6detail7generic6detail22compute_sequence_valueIdvEElEEEEvT0_T1_ --------------------------
	.section	.nv.info._ZN3cub18CUB_300001_SM_10006detail8for_each13static_kernelINS2_12policy_hub_t12policy_500_tElN6thrust24THRUST_300001_SM_1000_NS8cuda_cub10__tabulate7functorINS7_6detail15normal_iteratorINS7_10device_ptrIdEEEENS7_6system6detail7generic6detail22compute_sequence_valueIdvEElEEEEvT0_T1_,"",@"SHT_CUDA_INFO"
	.sectionflags	@""
	.align	4


	//----- nvinfo : EIATTR_CUDA_API_VERSION
	.align		4
        /*0000*/ 	.byte	0x04, 0x37
        /*0002*/ 	.short	(.L_180 - .L_179)
.L_179:
        /*0004*/ 	.word	0x00000082


	//----- nvinfo : EIATTR_KPARAM_INFO
	.align		4
.L_180:
        /*0008*/ 	.byte	0x04, 0x17
        /*000a*/ 	.short	(.L_182 - .L_181)
.L_181:
        /*000c*/ 	.word	0x00000000
        /*0010*/ 	.short	0x0001
        /*0012*/ 	.short	0x0008
        /*0014*/ 	.byte	0x00, 0xf0, 0x61, 0x00


	//----- nvinfo : EIATTR_KPARAM_INFO
	.align		4
.L_182:
        /*0018*/ 	.byte	0x04, 0x17
        /*001a*/ 	.short	(.L_184 - .L_183)
.L_183:
        /*001c*/ 	.word	0x00000000
        /*0020*/ 	.short	0x0000
        /*0022*/ 	.short	0x0000
        /*0024*/ 	.byte	0x00, 0xf0, 0x21, 0x00


	//----- nvinfo : EIATTR_SPARSE_MMA_MASK
	.align		4
.L_184:
        /*0028*/ 	.byte	0x03, 0x50
        /*002a*/ 	.short	0x0000


	//----- nvinfo : EIATTR_MAXREG_COUNT
	.align		4
        /*002c*/ 	.byte	0x03, 0x1b
        /*002e*/ 	.short	0x00ff


	//----- nvinfo : EIATTR_MERCURY_ISA_VERSION
	.align		4
        /*0030*/ 	.byte	0x03, 0x5f
        /*0032*/ 	.short	0x0101


	//----- nvinfo : EIATTR_VRC_CTA_INIT_COUNT
	.align		4
        /*0034*/ 	.byte	0x02, 0x4a
	.zero		1
	.zero		1


	//----- nvinfo : EIATTR_EXIT_INSTR_OFFSETS
	.align		4
        /*0038*/ 	.byte	0x04, 0x1c
        /*003a*/ 	.short	(.L_186 - .L_185)


	//   ....[0]....
.L_185:
        /*003c*/ 	.word	0x000001a0


	//   ....[1]....
        /*0040*/ 	.word	0x00000310


	//   ....[2]....
        /*0044*/ 	.word	0x000003c0


	//----- nvinfo : EIATTR_MAX_THREADS
	.align		4
.L_186:
        /*0048*/ 	.byte	0x04, 0x05
        /*004a*/ 	.short	(.L_188 - .L_187)
.L_187:
        /*004c*/ 	.word	0x00000100
        /*0050*/ 	.word	0x00000001
        /*0054*/ 	.word	0x00000001


	//----- nvinfo : EIATTR_CRS_STACK_SIZE
	.align		4
.L_188:
        /*0058*/ 	.byte	0x04, 0x1e
        /*005a*/ 	.short	(.L_190 - .L_189)
.L_189:
        /*005c*/ 	.word	0x00000000


	//----- nvinfo : EIATTR_CBANK_PARAM_SIZE
	.align		4
.L_190:
        /*0060*/ 	.byte	0x03, 0x19
        /*0062*/ 	.short	0x0020


	//----- nvinfo : EIATTR_PARAM_CBANK
	.align		4
        /*0064*/ 	.byte	0x04, 0x0a
        /*0066*/ 	.short	(.L_192 - .L_191)
	.align		4
.L_191:
        /*0068*/ 	.word	index@(.nv.constant0._ZN3cub18CUB_300001_SM_10006detail8for_each13static_kernelINS2_12policy_hub_t12policy_500_tElN6thrust24THRUST_300001_SM_1000_NS8cuda_cub10__tabulate7functorINS7_6detail15normal_iteratorINS7_10device_ptrIdEEEENS7_6system6detail7generic6detail22compute_sequence_valueIdvEElEEEEvT0_T1_)
        /*006c*/ 	.short	0x0380
        /*006e*/ 	.short	0x0020


	//----- nvinfo : EIATTR_SW_WAR
	.align		4
.L_192:
        /*0070*/ 	.byte	0x04, 0x36
        /*0072*/ 	.short	(.L_194 - .L_193)
.L_193:
        /*0074*/ 	.word	0x00000008
.L_194:


//--------------------- .nv.info._ZN3cub18CUB_300001_SM_10006detail8for_each13static_kernelINS2_12policy_hub_t12policy_500_tEmN6thrust24THRUST_300001_SM_1000_NS8cuda_cub20__uninitialized_fill7functorINS7_10device_ptrIdEEdEEEEvT0_T1_ --------------------------
	.section	.nv.info._ZN3cub18CUB_300001_SM_10006detail8for_each13static_kernelINS2_12policy_hub_t12policy_500_tEmN6thrust24THRUST_300001_SM_1000_NS8cuda_cub20__uninitialized_fill7functorINS7_10device_ptrIdEEdEEEEvT0_T1_,"",@"SHT_CUDA_INFO"
	.sectionflags	@""
	.align	4


	//----- nvinfo : EIATTR_CUDA_API_VERSION
	.align		4
        /*0000*/ 	.byte	0x04, 0x37
        /*0002*/ 	.short	(.L_196 - .L_195)
.L_195:
        /*0004*/ 	.word	0x00000082


	//----- nvinfo : EIATTR_KPARAM_INFO
	.align		4
.L_196:
        /*0008*/ 	.byte	0x04, 0x17
        /*000a*/ 	.short	(.L_198 - .L_197)
.L_197:
        /*000c*/ 	.word	0x00000000
        /*0010*/ 	.short	0x0001
        /*0012*/ 	.short	0x0008
        /*0014*/ 	.byte	0x00, 0xf0, 0x41, 0x00


	//----- nvinfo : EIATTR_KPARAM_INFO
	.align		4
.L_198:
        /*0018*/ 	.byte	0x04, 0x17
        /*001a*/ 	.short	(.L_200 - .L_199)
.L_199:
        /*001c*/ 	.word	0x00000000
        /*0020*/ 	.short	0x0000
        /*0022*/ 	.short	0x0000
        /*0024*/ 	.byte	0x00, 0xf0, 0x21, 0x00


	//----- nvinfo : EIATTR_SPARSE_MMA_MASK
	.align		4
.L_200:
        /*0028*/ 	.byte	0x03, 0x50
        /*002a*/ 	.short	0x0000


	//----- nvinfo : EIATTR_MAXREG_COUNT
	.align		4
        /*002c*/ 	.byte	0x03, 0x1b
        /*002e*/ 	.short	0x00ff


	//----- nvinfo : EIATTR_MERCURY_ISA_VERSION
	.align		4
        /*0030*/ 	.byte	0x03, 0x5f
        /*0032*/ 	.short	0x0101


	//----- nvinfo : EIATTR_VRC_CTA_INIT_COUNT
	.align		4
        /*0034*/ 	.byte	0x02, 0x4a
	.zero		1
	.zero		1


	//----- nvinfo : EIATTR_EXIT_INSTR_OFFSETS
	.align		4
        /*0038*/ 	.byte	0x04, 0x1c
        /*003a*/ 	.short	(.L_202 - .L_201)


	//   ....[0]....
.L_201:
        /*003c*/ 	.word	0x00000130


	//   ....[1]....
        /*0040*/ 	.word	0x00000230


	//   ....[2]....
        /*0044*/ 	.word	0x00000260


	//----- nvinfo : EIATTR_MAX_THREADS
	.align		4
.L_202:
        /*0048*/ 	.byte	0x04, 0x05
        /*004a*/ 	.short	(.L_204 - .L_203)
.L_203:
        /*004c*/ 	.word	0x00000100
        /*0050*/ 	.word	0x00000001
        /*0054*/ 	.word	0x00000001


	//----- nvinfo : EIATTR_CBANK_PARAM_SIZE
	.align		4
.L_204:
        /*0058*/ 	.byte	0x03, 0x19
        /*005a*/ 	.short	0x0018


	//----- nvinfo : EIATTR_PARAM_CBANK
	.align		4
        /*005c*/ 	.byte	0x04, 0x0a
        /*005e*/ 	.short	(.L_206 - .L_205)
	.align		4
.L_205:
        /*0060*/ 	.word	index@(.nv.constant0._ZN3cub18CUB_300001_SM_10006detail8for_each13static_kernelINS2_12policy_hub_t12policy_500_tEmN6thrust24THRUST_300001_SM_1000_NS8cuda_cub20__uninitialized_fill7functorINS7_10device_ptrIdEEdEEEEvT0_T1_)
        /*0064*/ 	.short	0x0380
        /*0066*/ 	.short	0x0018


	//----- nvinfo : EIATTR_SW_WAR
	.align		4
.L_206:
        /*0068*/ 	.byte	0x04, 0x36
        /*006a*/ 	.short	(.L_208 - .L_207)
.L_207:
        /*006c*/ 	.word	0x00000008
.L_208:


//--------------------- .nv.info._ZN3cub18CUB_300001_SM_10006detail11EmptyKernelIvEEvv --------------------------
	.section	.nv.info._ZN3cub18CUB_300001_SM_10006detail11EmptyKernelIvEEvv,"",@"SHT_CUDA_INFO"
	.sectionflags	@""
	.align	4


	//----- nvinfo : EIATTR_CUDA_API_VERSION
	.align		4
        /*0000*/ 	.byte	0x04, 0x37
        /*0002*/ 	.short	(.L_210 - .L_209)
.L_209:
        /*0004*/ 	.word	0x00000082


	//----- nvinfo : EIATTR_SPARSE_MMA_MASK
	.align		4
.L_210:
        /*0008*/ 	.byte	0x03, 0x50
        /*000a*/ 	.short	0x0000


	//----- nvinfo : EIATTR_MAXREG_COUNT
	.align		4
        /*000c*/ 	.byte	0x03, 0x1b
        /*000e*/ 	.short	0x00ff


	//----- nvinfo : EIATTR_MERCURY_ISA_VERSION
	.align		4
        /*0010*/ 	.byte	0x03, 0x5f
        /*0012*/ 	.short	0x0101


	//----- nvinfo : EIATTR_VRC_CTA_INIT_COUNT
	.align		4
        /*0014*/ 	.byte	0x02, 0x4a
	.zero		1
	.zero		1


	//----- nvinfo : EIATTR_EXIT_INSTR_OFFSETS
	.align		4
        /*0018*/ 	.byte	0x04, 0x1c
        /*001a*/ 	.short	(.L_212 - .L_211)


	//   ....[0]....
.L_211:
        /*001c*/ 	.word	0x00000010


	//----- nvinfo : EIATTR_SW_WAR
	.align		4
.L_212:
        /*0020*/ 	.byte	0x04, 0x36
        /*0022*/ 	.short	(.L_214 - .L_213)
.L_213:
        /*0024*/ 	.word	0x00000008
.L_214:


//--------------------- .nv.callgraph             --------------------------
	.section	.nv.callgraph,"",@"SHT_CUDA_CALLGRAPH"
	.align	4
	.sectionentsize	8
	.align		4
        /*0000*/ 	.word	0x00000000
	.align		4
        /*0004*/ 	.word	0xffffffff
	.align		4
        /*0008*/ 	.word	0x00000000
	.align		4
        /*000c*/ 	.word	0xfffffffe
	.align		4
        /*0010*/ 	.word	0x00000000
	.align		4
        /*0014*/ 	.word	0xfffffffd
	.align		4
        /*0018*/ 	.word	0x00000000
	.align		4
        /*001c*/ 	.word	0xfffffffc


//--------------------- .nv.constant4             --------------------------
	.section	.nv.constant4,"a",@progbits
	.align	8
	.align		8
.nv.constant4:
        /*0000*/ 	.dword	_ZN30_INTERNAL_eecbe592_4_k_cu_main4cuda3std3__45__cpo5beginE
	.align		8
        /*0008*/ 	.dword	_ZN30_INTERNAL_eecbe592_4_k_cu_main4cuda3std3__45__cpo3endE
	.align		8
        /*0010*/ 	.dword	_ZN30_INTERNAL_eecbe592_4_k_cu_main4cuda3std3__45__cpo6cbeginE
	.align		8
        /*0018*/ 	.dword	_ZN30_INTERNAL_eecbe592_4_k_cu_main4cuda3std3__45__cpo4cendE
	.align		8
        /*0020*/ 	.dword	_ZN30_INTERNAL_eecbe592_4_k_cu_main4cuda3std3__45__cpo6rbeginE
	.align		8
        /*0028*/ 	.dword	_ZN30_INTERNAL_eecbe592_4_k_cu_main4cuda3std3__45__cpo4rendE
	.align		8
        /*0030*/ 	.dword	_ZN30_INTERNAL_eecbe592_4_k_cu_main4cuda3std3__45__cpo7crbeginE
	.align		8
        /*0038*/ 	.dword	_ZN30_INTERNAL_eecbe592_4_k_cu_main4cuda3std3__45__cpo5crendE
	.align		8
        /*0040*/ 	.dword	_ZN30_INTERNAL_eecbe592_4_k_cu_main4cuda3std3__432_GLOBAL__N__eecbe592_4_k_cu_main6ignoreE
	.align		8
        /*0048*/ 	.dword	_ZN30_INTERNAL_eecbe592_4_k_cu_main4cuda3std3__419piecewise_constructE
	.align		8
        /*0050*/ 	.dword	_ZN30_INTERNAL_eecbe592_4_k_cu_main4cuda3std3__48in_placeE
	.align		8
        /*0058*/ 	.dword	_ZN30_INTERNAL_eecbe592_4_k_cu_main4cuda3std3__420unreachable_sentinelE
	.align		8
        /*0060*/ 	.dword	_ZN30_INTERNAL_eecbe592_4_k_cu_main4cuda3std3__47nulloptE
	.align		8
        /*0068*/ 	.dword	_ZN30_INTERNAL_eecbe592_4_k_cu_main4cuda3std3__48unexpectE
	.align		8
        /*0070*/ 	.dword	_ZN30_INTERNAL_eecbe592_4_k_cu_main4cuda3std6ranges3__45__cpo4swapE
	.align		8
        /*0078*/ 	.dword	_ZN30_INTERNAL_eecbe592_4_k_cu_main4cuda3std6ranges3__45__cpo9iter_moveE
	.align		8
        /*0080*/ 	.dword	_ZN30_INTERNAL_eecbe592_4_k_cu_main4cuda3std6ranges3__45__cpo5beginE
	.align		8
        /*0088*/ 	.dword	_ZN30_INTERNAL_eecbe592_4_k_cu_main4cuda3std6ranges3__45__cpo3endE
	.align		8
        /*0090*/ 	.dword	_ZN30_INTERNAL_eecbe592_4_k_cu_main4cuda3std6ranges3__45__cpo6cbeginE
	.align		8
        /*0098*/ 	.dword	_ZN30_INTERNAL_eecbe592_4_k_cu_main4cuda3std6ranges3__45__cpo4cendE
	.align		8
        /*00a0*/ 	.dword	_ZN30_INTERNAL_eecbe592_4_k_cu_main4cuda3std6ranges3__45__cpo7advanceE
	.align		8
        /*00a8*/ 	.dword	_ZN30_INTERNAL_eecbe592_4_k_cu_main4cuda3std6ranges3__45__cpo9iter_swapE
	.align		8
        /*00b0*/ 	.dword	_ZN30_INTERNAL_eecbe592_4_k_cu_main4cuda3std6ranges3__45__cpo4nextE
	.align		8
        /*00b8*/ 	.dword	_ZN30_INTERNAL_eecbe592_4_k_cu_main4cuda3std6ranges3__45__cpo4prevE
	.align		8
        /*00c0*/ 	.dword	_ZN30_INTERNAL_eecbe592_4_k_cu_main4cuda3std6ranges3__45__cpo4dataE
	.align		8
        /*00c8*/ 	.dword	_ZN30_INTERNAL_eecbe592_4_k_cu_main4cuda3std6ranges3__45__cpo5cdataE
	.align		8
        /*00d0*/ 	.dword	_ZN30_INTERNAL_eecbe592_4_k_cu_main4cuda3std6ranges3__45__cpo4sizeE
	.align		8
        /*00d8*/ 	.dword	_ZN30_INTERNAL_eecbe592_4_k_cu_main4cuda3std6ranges3__45__cpo5ssizeE
	.align		8
        /*00e0*/ 	.dword	_ZN30_INTERNAL_eecbe592_4_k_cu_main4cuda3std6ranges3__45__cpo8distanceE
	.align		8
        /*00e8*/ 	.dword	_ZN30_INTERNAL_eecbe592_4_k_cu_main6thrust24THRUST_300001_SM_1000_NS8cuda_cub3parE
	.align		8
        /*00f0*/ 	.dword	_ZN30_INTERNAL_eecbe592_4_k_cu_main6thrust24THRUST_300001_SM_1000_NS8cuda_cub10par_nosyncE
	.align		8
        /*00f8*/ 	.dword	_ZN30_INTERNAL_eecbe592_4_k_cu_main6thrust24THRUST_300001_SM_1000_NS6system6detail10sequential3seqE
	.align		8
        /*0100*/ 	.dword	_ZN30_INTERNAL_eecbe592_4_k_cu_main6thrust24THRUST_300001_SM_1000_NS12placeholders2_1E
	.align		8
        /*0108*/ 	.dword	_ZN30_INTERNAL_eecbe592_4_k_cu_main6thrust24THRUST_300001_SM_1000_NS12placeholders2_2E
	.align		8
        /*0110*/ 	.dword	_ZN30_INTERNAL_eecbe592_4_k_cu_main6thrust24THRUST_300001_SM_1000_NS12placeholders2_3E
	.align		8
        /*0118*/ 	.dword	_ZN30_INTERNAL_eecbe592_4_k_cu_main6thrust24THRUST_300001_SM_1000_NS12placeholders2_4E
	.align		8
        /*0120*/ 	.dword	_ZN30_INTERNAL_eecbe592_4_k_cu_main6thrust24THRUST_300001_SM_1000_NS12placeholders2_5E
	.align		8
        /*0128*/ 	.dword	_ZN30_INTERNAL_eecbe592_4_k_cu_main6thrust24THRUST_300001_SM_1000_NS12placeholders2_6E
	.align		8
        /*0130*/ 	.dword	_ZN30_INTERNAL_eecbe592_4_k_cu_main6thrust24THRUST_300001_SM_1000_NS12placeholders2_7E
	.align		8
        /*0138*/ 	.dword	_ZN30_INTERNAL_eecbe592_4_k_cu_main6thrust24THRUST_300001_SM_1000_NS12placeholders2_8E
	.align		8
        /*0140*/ 	.dword	_ZN30_INTERNAL_eecbe592_4_k_cu_main6thrust24THRUST_300001_SM_1000_NS12placeholders2_9E
	.align		8
        /*0148*/ 	.dword	_ZN30_INTERNAL_eecbe592_4_k_cu_main6thrust24THRUST_300001_SM_1000_NS12placeholders3_10E
	.align		8
        /*0150*/ 	.dword	_ZN30_INTERNAL_eecbe592_4_k_cu_main6thrust24THRUST_300001_SM_1000_NS3seqE


//--------------------- .text._ZN3cub18CUB_300001_SM_10006detail9transform16transform_kernelINS2_10policy_hubILb0EN4cuda3std3__45tupleIJN6thrust24THRUST_300001_SM_1000_NS6detail15normal_iteratorINSA_10device_ptrIdEEEESF_EEEE10policy1000ElNS7_4plusIdEESF_JPdSL_EEEvT0_iT1_T2_DpNS2_10kernel_argIT3_EE --------------------------
	.section	.text._ZN3cub18CUB_300001_SM_10006detail9transform16transform_kernelINS2_10policy_hubILb0EN4cuda3std3__45tupleIJN6thrust24THRUST_300001_SM_1000_NS6detail15normal_iteratorINSA_10device_ptrIdEEEESF_EEEE10policy1000ElNS7_4plusIdEESF_JPdSL_EEEvT0_iT1_T2_DpNS2_10kernel_argIT3_EE,"ax",@progbits
	.align	128
        .global         _ZN3cub18CUB_300001_SM_10006detail9transform16transform_kernelINS2_10policy_hubILb0EN4cuda3std3__45tupleIJN6thrust24THRUST_300001_SM_1000_NS6detail15normal_iteratorINSA_10device_ptrIdEEEESF_EEEE10policy1000ElNS7_4plusIdEESF_JPdSL_EEEvT0_iT1_T2_DpNS2_10kernel_argIT3_EE
        .type           _ZN3cub18CUB_300001_SM_10006detail9transform16transform_kernelINS2_10policy_hubILb0EN4cuda3std3__45tupleIJN6thrust24THRUST_300001_SM_1000_NS6detail15normal_iteratorINSA_10device_ptrIdEEEESF_EEEE10policy1000ElNS7_4plusIdEESF_JPdSL_EEEvT0_iT1_T2_DpNS2_10kernel_argIT3_EE,@function
        .size           _ZN3cub18CUB_300001_SM_10006detail9transform16transform_kernelINS2_10policy_hubILb0EN4cuda3std3__45tupleIJN6thrust24THRUST_300001_SM_1000_NS6detail15normal_iteratorINSA_10device_ptrIdEEEESF_EEEE10policy1000ElNS7_4plusIdEESF_JPdSL_EEEvT0_iT1_T2_DpNS2_10kernel_argIT3_EE,(.L_x_67 - _ZN3cub18CUB_300001_SM_10006detail9transform16transform_kernelINS2_10policy_hubILb0EN4cuda3std3__45tupleIJN6thrust24THRUST_300001_SM_1000_NS6detail15normal_iteratorINSA_10device_ptrIdEEEESF_EEEE10policy1000ElNS7_4plusIdEESF_JPdSL_EEEvT0_iT1_T2_DpNS2_10kernel_argIT3_EE)
        .other          _ZN3cub18CUB_300001_SM_10006detail9transform16transform_kernelINS2_10policy_hubILb0EN4cuda3std3__45tupleIJN6thrust24THRUST_300001_SM_1000_NS6detail15normal_iteratorINSA_10device_ptrIdEEEESF_EEEE10policy1000ElNS7_4plusIdEESF_JPdSL_EEEvT0_iT1_T2_DpNS2_10kernel_argIT3_EE,@"STO_CUDA_ENTRY STV_DEFAULT"
_ZN3cub18CUB_300001_SM_10006detail9transform16transform_kernelINS2_10policy_hubILb0EN4cuda3std3__45tupleIJN6thrust24THRUST_300001_SM_1000_NS6detail15normal_iteratorINSA_10device_ptrIdEEEESF_EEEE10policy1000ElNS7_4plusIdEESF_JPdSL_EEEvT0_iT1_T2_DpNS2_10kernel_argIT3_EE:
.text._ZN3cub18CUB_300001_SM_10006detail9transform16transform_kernelINS2_10policy_hubILb0EN4cuda3std3__45tupleIJN6thrust24THRUST_300001_SM_1000_NS6detail15normal_iteratorINSA_10device_ptrIdEEEESF_EEEE10policy1000ElNS7_4plusIdEESF_JPdSL_EEEvT0_iT1_T2_DpNS2_10kernel_argIT3_EE:
[----:B------:R-:W-:Y:S01]  /*0000*/  LDC R1, c[0x0][0x37c] ;  /* 0x0000df00ff017b82 */ /* 0x000fe20000000800 */
[----:B------:R-:W1:Y:S07]  /*0010*/  LDCU UR24, c[0x0][0x388] ;  /* 0x00007100ff1877ac */ /* 0x000e6e0008000800 */
[----:B------:R-:W2:Y:S01]  /*0020*/  S2UR UR5, SR_CTAID.X ;  /* 0x00000000000579c3 */ /* 0x000ea20000002500 */
[----:B------:R-:W3:Y:S01]  /*0030*/  LDCU UR7, c[0x0][0x370] ;  /* 0x00006e00ff0777ac */ /* 0x000ee20008000800 */
[----:B------:R-:W4:Y:S06]  /*0040*/  LDCU.64 UR22, c[0x0][0x358] ;  /* 0x00006b00ff1677ac */ /* 0x000f2c0008000a00 */
[----:B------:R-:W5:Y:S01]  /*0050*/  LDC.64 R2, c[0x0][0x380] ;  /* 0x0000e000ff027b82 */ /* 0x000f620000000a00 */
[----:B-1----:R-:W-:-:S04]  /*0060*/  USHF.L.U32 UR19, UR24, 0x7, URZ ;  /* 0x0000000718137899 */ /* 0x002fc800080006ff */
[----:B------:R-:W-:Y:S02]  /*0070*/  USHF.R.S32.HI UR8, URZ, 0x1f, UR19 ;  /* 0x0000001fff087899 */ /* 0x000fe40008011413 */
[----:B--2---:R-:W-:Y:S02]  /*0080*/  UIMAD.WIDE.U32 UR20, UR19, UR5, URZ ;  /* 0x00000005131472a5 */ /* 0x004fe4000f8e00ff */
[----:B------:R-:W-:Y:S02]  /*0090*/  UIMAD UR6, UR8, UR5, URZ ;  /* 0x00000005080672a4 */ /* 0x000fe4000f8e02ff */
[----:B------:R-:W-:Y:S02]  /*00a0*/  UIADD3 UR4, UPT, UPT, UR5, 0x2, URZ ;  /* 0x0000000205047890 */ /* 0x000fe4000fffe0ff */
[----:B------:R-:W-:Y:S02]  /*00b0*/  UIADD3 UR6, UPT, UPT, UR21, UR6, URZ ;  /* 0x0000000615067290 */ /* 0x000fe4000fffe0ff */
[----:B---3--:R-:W-:Y:S01]  /*00c0*/  UISETP.GE.U32.AND UP0, UPT, UR4, UR7, UPT ;  /* 0x000000070400728c */ /* 0x008fe2000bf06070 */
[----:B-----5:R-:W-:-:S03]  /*00d0*/  IADD3 R0, P0, PT, R2, -UR20, RZ ;  /* 0x8000001402007c10 */ /* 0x020fc6000ff1e0ff */
[----:B------:R-:W-:Y:S01]  /*00e0*/  UISETP.EQ.OR UP0, UPT, UR5, URZ, UP0 ;  /* 0x000000ff0500728c */ /* 0x000fe20008702670 */
[----:B------:R-:W-:Y:S02]  /*00f0*/  IADD3.X R2, PT, PT, R3, ~UR6, RZ, P0, !PT ;  /* 0x8000000603027c10 */ /* 0x000fe400087fe4ff */
[----:B------:R-:W-:-:S04]  /*0100*/  ISETP.LT.U32.AND P0, PT, R0, UR19, PT ;  /* 0x0000001300007c0c */ /* 0x000fc8000bf01070 */
[----:B------:R-:W-:-:S04]  /*0110*/  ISETP.LT.AND.EX P0, PT, R2, UR8, PT, P0 ;  /* 0x0000000802007c0c */ /* 0x000fc8000bf01300 */
[----:B------:R-:W-:Y:S01]  /*0120*/  SEL R0, R0, UR19, P0 ;  /* 0x0000001300007c07 */ /* 0x000fe20008000000 */
[----:B----4-:R-:W-:Y:S08]  /*0130*/  BRA.U UP0, `(.L_x_0) ;  /* 0x0000000100e47547 */ /* 0x010ff0000b800000 */
[----:B------:R-:W1:Y:S01]  /*0140*/  S2R R2, SR_TID.X ;  /* 0x0000000000027919 */ /* 0x000e620000002100 */
[----:B------:R-:W-:Y:S01]  /*0150*/  ELECT P0, URZ, PT ;  /* 0x0000000000ff782f */ /* 0x000fe20003800000 */
[----:B------:R-:W-:Y:S03]  /*0160*/  BSSY.RECONVERGENT B0, `(.L_x_1) ;  /* 0x000002e000007945 */ /* 0x000fe60003800200 */
[----:B-1----:R-:W-:-:S13]  /*0170*/  ISETP.GT.U32.OR P0, PT, R2, 0x1f, !P0 ;  /* 0x0000001f0200780c */ /* 0x002fda0004704470 */
[----:B------:R-:W-:Y:S05]  /*0180*/  @P0 BRA `(.L_x_2) ;  /* 0x0000000000ac0947 */ /* 0x000fea0003800000 */
[----:B------:R-:W1:Y:S01]  /*0190*/  S2UR UR18, SR_CgaCtaId ;  /* 0x00000000001279c3 */ /* 0x000e620000008800 */
[----:B------:R-:W2:Y:S01]  /*01a0*/  LDCU UR15, c[0x0][0x3a0] ;  /* 0x00007400ff0f77ac */ /* 0x000ea20008000800 */
[----:B------:R-:W3:Y:S01]  /*01b0*/  LDCU UR17, c[0x0][0x3b0] ;  /* 0x00007600ff1177ac */ /* 0x000ee20008000800 */
[----:B------:R-:W-:Y:S01]  /*01c0*/  ULEA UR14, UR24, 0xf, 0xa ;  /* 0x0000000f180e7891 */ /* 0x000fe2000f8e50ff */
[----:B------:R-:W-:Y:S01]  /*01d0*/  UMOV UR7, 0x400 ;  /* 0x0000040000077882 */ /* 0x000fe20000000000 */
[----:B------:R-:W-:Y:S01]  /*01e0*/  UMOV UR10, 0x1 ;  /* 0x00000001000a7882 */ /* 0x000fe20000000000 */
[----:B------:R-:W4:Y:S01]  /*01f0*/  LDCU.64 UR4, c[0x0][0x398] ;  /* 0x00007300ff0477ac */ /* 0x000f220008000a00 */
[----:B------:R-:W-:-:S04]  /*0200*/  UIADD3 UR10, UPT, UPT, -UR10, 0x100000, URZ ;  /* 0x001000000a0a7890 */ /* 0x000fc8000fffe1ff */
[----:B------:R-:W-:Y:S02]  /*0210*/  USHF.L.U32 UR11, UR10, 0xb, URZ ;  /* 0x0000000b0a0b7899 */ /* 0x000fe400080006ff */
[----:B------:R-:W-:Y:S02]  /*0220*/  USHF.L.U32 UR10, UR10, 0x1, URZ ;  /* 0x000000010a0a7899 */ /* 0x000fe400080006ff */
[----:B--2---:R-:W-:Y:S01]  /*0230*/  UIADD3 UR15, UPT, UPT, UR14, UR15, URZ ;  /* 0x0000000f0e0f7290 */ /* 0x004fe2000fffe0ff */
[----:B------:R-:W2:Y:S01]  /*0240*/  LDCU.64 UR12, c[0x0][0x3a8] ;  /* 0x00007500ff0c77ac */ /* 0x000ea20008000a00 */
[----:B---3--:R-:W-:Y:S02]  /*0250*/  UIADD3 UR14, UPT, UPT, UR14, UR17, URZ ;  /* 0x000000110e0e7290 */ /* 0x008fe4000fffe0ff */
[----:B-1----:R-:W-:Y:S02]  /*0260*/  ULEA UR17, UR18, UR7, 0x18 ;  /* 0x0000000712117291 */ /* 0x002fe4000f8ec0ff */
[----:B------:R-:W-:-:S02]  /*0270*/  UIADD3 UR16, UPT, UPT, UR7, 0x80, URZ ;  /* 0x0000008007107890 */ /* 0x000fc4000fffe0ff */
[----:B------:R-:W-:Y:S02]  /*0280*/  USHF.L.U64.HI UR9, UR20, 0x3, UR6 ;  /* 0x0000000314097899 */ /* 0x000fe40008010206 */
[----:B------:R-:W-:Y:S02]  /*0290*/  USHF.L.U32 UR8, UR20, 0x3, URZ ;  /* 0x0000000314087899 */ /* 0x000fe400080006ff */
[----:B------:R-:W-:Y:S02]  /*02a0*/  ULOP3.LUT UR15, UR15, 0xfffffff0, URZ, 0xc0, !UPT ;  /* 0xfffffff00f0f7892 */ /* 0x000fe4000f8ec0ff */
[----:B------:R-:W-:Y:S01]  /*02b0*/  ULOP3.LUT UR14, UR14, 0xfffffff0, URZ, 0xc0, !UPT ;  /* 0xfffffff00e0e7892 */ /* 0x000fe2000f8ec0ff */
[----:B------:R-:W1:Y:S02]  /*02c0*/  FENCE.VIEW.ASYNC.S ;  /* 0x00000000000073c6 */ /* 0x000e640000000000 */
[----:B-1----:R1:W3:Y:S02]  /*02d0*/  SYNCS.EXCH.64 URZ, [UR17], UR10 ;  /* 0x0000000a11ff75b2 */ /* 0x0022e40008000100 */
[----:B------:R-:W-:Y:S01]  /*02e0*/  @!PT LDS RZ, [RZ] ;  /* 0x00000000fffff984 */ /* 0x000fe20000000800 */
[----:B------:R-:W-:Y:S01]  /*02f0*/  @!PT LDS RZ, [RZ] ;  /* 0x00000000fffff984 */ /* 0x000fe20000000800 */
[----:B------:R-:W-:Y:S01]  /*0300*/  @!PT LDS RZ, [RZ] ;  /* 0x00000000fffff984 */ /* 0x000fe20000000800 */
[----:B------:R-:W-:Y:S01]  /*0310*/  @!PT LDS RZ, [RZ] ;  /* 0x00000000fffff984 */ /* 0x000fe20000000800 */
[----:B---3--:R3:W-:Y:S06]  /*0320*/  MEMBAR.ALL.CTA ;  /* 0x0000000000007992 */ /* 0x0087ec0000008000 */
[----:B---3--:R-:W3:Y:S01]  /*0330*/  FENCE.VIEW.ASYNC.S ;  /* 0x00000000000073c6 */ /* 0x008ee20000000000 */
[----:B------:R-:W-:-:S02]  /*0340*/  ULEA UR16, UR18, UR16, 0x18 ;  /* 0x0000001012107291 */ /* 0x000fc4000f8ec0ff */
[----:B----4-:R-:W-:Y:S02]  /*0350*/  UIADD3.64 UR4, UPT, UPT, UR8, UR4, URZ ;  /* 0x0000000408047297 */ /* 0x010fe4000fffe0ff */
[----:B------:R-:W-:Y:S02]  /*0360*/  USHF.R.U32.HI UR7, URZ, 0x4, UR15 ;  /* 0x00000004ff077899 */ /* 0x000fe4000801160f */
[----:B--2---:R-:W-:Y:S02]  /*0370*/  UIADD3.64 UR8, UPT, UPT, UR8, UR12, URZ ;  /* 0x0000000c08087297 */ /* 0x004fe4000fffe0ff */
[----:B------:R-:W-:Y:S02]  /*0380*/  UIADD3 UR15, UPT, UPT, UR15, UR14, URZ ;  /* 0x0000000e0f0f7290 */ /* 0x000fe4000fffe0ff */
[----:B------:R-:W-:Y:S02]  /*0390*/  ULEA UR12, UR24, UR16, 0xa ;  /* 0x00000010180c7291 */ /* 0x000fe4000f8e50ff */
[----:B------:R-:W-:-:S02]  /*03a0*/  USHF.R.U32.HI UR14, URZ, 0x4, UR14 ;  /* 0x00000004ff0e7899 */ /* 0x000fc4000801160e */
[----:B------:R-:W-:Y:S01]  /*03b0*/  UPRMT UR7, UR7, 0x5410, URZ ;  /* 0x0000541007077896 */ /* 0x000fe200080000ff */
[----:B------:R-:W-:Y:S01]  /*03c0*/  IMAD.U32 R2, RZ, RZ, UR15 ;  /* 0x0000000fff027e24 */ /* 0x000fe2000f8e00ff */
[----:B------:R-:W-:Y:S02]  /*03d0*/  UIADD3 UR12, UPT, UPT, UR12, 0x80, URZ ;  /* 0x000000800c0c7890 */ /* 0x000fe4000fffe0ff */
[----:B------:R-:W-:Y:S01]  /*03e0*/  UPRMT UR14, UR14, 0x5410, URZ ;  /* 0x000054100e0e7896 */ /* 0x000fe200080000ff */
[----:B------:R-:W-:-:S04]  /*03f0*/  UMOV UR13, UR17 ;  /* 0x00000011000d7c82 */ /* 0x000fc80008000000 */
[----:B---3--:R1:W-:Y:S04]  /*0400*/  UBLKCP.S.G [UR16], [UR4], UR7 ;  /* 0x00000010040073ba */ /* 0x0083e80008000207 */
[----:B------:R1:W-:Y:S01]  /*0410*/  UBLKCP.S.G [UR12], [UR8], UR14 ;  /* 0x0000000c080073ba */ /* 0x0003e2000800020e */
[----:B------:R1:W-:Y:S01]  /*0420*/  SYNCS.ARRIVE.TRANS64 RZ, [UR17], R2 ;  /* 0x00000002ffff79a7 */ /* 0x0003e20008000011 */
[----:B------:R-:W-:Y:S01]  /*0430*/  NOP ;  /* 0x0000000000007918 */ /* 0x000fe20000000000 */
.L_x_2:
[----:B-1----:R-:W-:Y:S05]  /*0440*/  BSYNC.RECONVERGENT B0 ;  /* 0x0000000000007941 */ /* 0x002fea0003800200 */
.L_x_1:
[----:B------:R-:W1:Y:S08]  /*0450*/  S2UR UR5, SR_CgaCtaId ;  /* 0x00000000000579c3 */ /* 0x000e700000008800 */
[----:B------:R-:W-:Y:S01]  /*0460*/  BAR.SYNC.DEFER_BLOCKING 0x0 ;  /* 0x0000000000007b1d */ /* 0x000fe20000010000 */
[----:B------:R-:W-:-:S05]  /*0470*/  SHF.L.U32 R2, RZ, 0x1f, RZ ;  /* 0x0000001fff027819 */ /* 0x000fca00000006ff */
[----:B------:R-:W-:Y:S02]  /*0480*/  UMOV UR4, 0x400 ;  /* 0x0000040000047882 */ /* 0x000fe40000000000 */
[----:B-1----:R-:W-:-:S12]  /*0490*/  ULEA UR4, UR5, UR4, 0x18 ;  /* 0x0000000405047291 */ /* 0x002fd8000f8ec0ff */
.L_x_3:
[----:B------:R-:W1:Y:S02]  /*04a0*/  SYNCS.PHASECHK.TRANS64.TRYWAIT P0, [UR4], R2 ;  /* 0x00000002ff0075a7 */ /* 0x000e640008001104 */
[----:B-1----:R-:W-:Y:S05]  /*04b0*/  @!P0 BRA `(.L_x_3) ;  /* 0xfffffffc00f88947 */ /* 0x002fea000383ffff */
[----:B------:R-:W-:Y:S05]  /*04c0*/  BRA `(.L_x_4) ;  /* 0x00000014003c7947 */ /* 0x000fea0003800000 */
.L_x_0:
[----:B------:R-:W1:Y:S01]  /*04d0*/  S2R R3, SR_TID.Y ;  /* 0x0000000000037919 */ /* 0x000e620000002200 */
[----:B------:R-:W2:Y:S01]  /*04e0*/  LDCU UR9, c[0x0][0x360] ;  /* 0x00006c00ff0977ac */ /* 0x000ea20008000800 */
[----:B------:R-:W-:Y:S01]  /*04f0*/  IMAD.SHL.U32 R4, R0, 0x8, RZ ;  /* 0x0000000800047824 */ /* 0x000fe200078e00ff */
[----:B------:R-:W-:Y:S01]  /*0500*/  BSSY.RECONVERGENT B0, `(.L_x_5) ;  /* 0x00000ab000007945 */ /* 0x000fe20003800200 */
[----:B------:R-:W1:Y:S01]  /*0510*/  S2R R6, SR_TID.Z ;  /* 0x0000000000067919 */ /* 0x000e620000002300 */
[----:B------:R-:W2:Y:S01]  /*0520*/  LDCU UR10, c[0x0][0x364] ;  /* 0x00006c80ff0a77ac */ /* 0x000ea20008000800 */
[----:B------:R-:W3:Y:S01]  /*0530*/  LDC R2, c[0x0][0x368] ;  /* 0x0000da00ff027b82 */ /* 0x000ee20000000800 */
[----:B------:R-:W-:Y:S01]  /*0540*/  SHF.R.S32.HI R5, RZ, 0x1f, R4 ;  /* 0x0000001fff057819 */ /* 0x000fe20000011404 */
[----:B------:R-:W4:Y:S03]  /*0550*/  S2R R8, SR_TID.X ;  /* 0x0000000000087919 */ /* 0x000f260000002100 */
[----:B------:R-:W-:-:S02]  /*0560*/  SHF.R.U64 R4, R4, 0x3, R5 ;  /* 0x0000000304047819 */ /* 0x000fc40000001205 */
[----:B------:R-:W-:Y:S01]  /*0570*/  SHF.R.U32.HI R5, RZ, 0x3, R5 ;  /* 0x00000003ff057819 */ /* 0x000fe20000011605 */
[----:B--2---:R-:W-:Y:S02]  /*0580*/  UIMAD UR4, UR9, UR10, URZ ;  /* 0x0000000a090472a4 */ /* 0x004fe4000f8e02ff */
[----:B-1----:R-:W-:Y:S02]  /*0590*/  IMAD R3, R6, UR10, R3 ;  /* 0x0000000a06037c24 */ /* 0x002fe4000f8e0203 */
[----:B------:R-:W-:Y:S02]  /*05a0*/  IMAD.MOV.U32 R6, RZ, RZ, RZ ;  /* 0x000000ffff067224 */ /* 0x000fe400078e00ff */
[----:B----4-:R-:W-:Y:S02]  /*05b0*/  IMAD R3, R3, UR9, R8 ;  /* 0x0000000903037c24 */ /* 0x010fe4000f8e0208 */
[----:B---3--:R-:W-:Y:S01]  /*05c0*/  IMAD R8, R2, UR4, RZ ;  /* 0x0000000402087c24 */ /* 0x008fe2000f8e02ff */
[----:B------:R-:W-:-:S02]  /*05d0*/  UMOV UR4, URZ ;  /* 0x000000ff00047c82 */ /* 0x000fc40008000000 */
[----:B------:R-:W-:-:S04]  /*05e0*/  ISETP.GT.U32.AND P0, PT, R4, R3, PT ;  /* 0x000000030400720c */ /* 0x000fc80003f04070 */
[----:B------:R-:W-:-:S13]  /*05f0*/  ISETP.GT.U32.AND.EX P0, PT, R5, RZ, PT, P0 ;  /* 0x000000ff0500720c */ /* 0x000fda0003f04100 */
[----:B------:R-:W-:Y:S05]  /*0600*/  @!P0 BRA `(.L_x_6) ;  /* 0x0000000800688947 */ /* 0x000fea0003800000 */
[----:B------:R-:W-:Y:S01]  /*0610*/  IMAD.IADD R9, R8, 0x1, R3 ;  /* 0x0000000108097824 */ /* 0x000fe200078e0203 */
[----:B------:R-:W-:Y:S01]  /*0620*/  BSSY.RECONVERGENT B1, `(.L_x_7) ;  /* 0x0000024000017945 */ /* 0x000fe20003800200 */
[----:B------:R-:W-:-:S03]  /*0630*/  IMAD.MOV.U32 R12, RZ, RZ, -0x1 ;  /* 0xffffffffff0c7424 */ /* 0x000fc600078e00ff */
[CC--:B------:R-:W-:Y:S02]  /*0640*/  ISETP.GT.U32.AND P1, PT, R4.reuse, R9.reuse, PT ;  /* 0x000000090400720c */ /* 0x0c0fe40003f24070 */
[CC--:B------:R-:W-:Y:S02]  /*0650*/  ISETP.GT.U32.AND P0, PT, R4.reuse, R9.reuse, PT ;  /* 0x000000090400720c */ /* 0x0c0fe40003f04070 */
[C---:B------:R-:W-:Y:S02]  /*0660*/  ISETP.GT.U32.AND.EX P1, PT, R5.reuse, RZ, PT, P1 ;  /* 0x000000ff0500720c */ /* 0x040fe40003f24110 */
[----:B------:R-:W-:Y:S02]  /*0670*/  ISETP.GT.U32.AND.EX P0, PT, R5, RZ, PT, P0 ;  /* 0x000000ff0500720c */ /* 0x000fe40003f04100 */
[----:B------:R-:W-:Y:S02]  /*0680*/  SEL R10, R4, R9, P1 ;  /* 0x00000009040a7207 */ /* 0x000fe40000800000 */
[----:B------:R-:W-:-:S02]  /*0690*/  SEL R7, RZ, 0x1, !P0 ;  /* 0x00000001ff077807 */ /* 0x000fc40004000000 */
[----:B------:R-:W-:Y:S02]  /*06a0*/  SEL R11, R5, RZ, P1 ;  /* 0x000000ff050b7207 */ /* 0x000fe40000800000 */
[----:B------:R-:W-:-:S04]  /*06b0*/  IADD3 R14, P0, P1, R10, -R7, -R9 ;  /* 0x800000070a0e7210 */ /* 0x000fc8000791e809 */
[----:B------:R-:W-:-:S04]  /*06c0*/  IADD3.X R15, PT, PT, R11, -0x1, R12, P0, P1 ;  /* 0xffffffff0b0f7810 */ /* 0x000fc800007e240c */
[----:B------:R-:W-:-:S13]  /*06d0*/  ISETP.NE.U32.AND P0, PT, R15, RZ, PT ;  /* 0x000000ff0f00720c */ /* 0x000fda0003f05070 */
[----:B------:R-:W-:Y:S05]  /*06e0*/  @P0 BRA `(.L_x_8) ;  /* 0x0000000000500947 */ /* 0x000fea0003800000 */
[----:B------:R-:W1:Y:S01]  /*06f0*/  I2F.U32.RP R9, R8 ;  /* 0x0000000800097306 */ /* 0x000e620000209000 */
[----:B------:R-:W-:Y:S01]  /*0700*/  IMAD.MOV R13, RZ, RZ, -R8 ;  /* 0x000000ffff0d7224 */ /* 0x000fe200078e0a08 */
[----:B------:R-:W-:-:S06]  /*0710*/  ISETP.NE.U32.AND P2, PT, R8, RZ, PT ;  /* 0x000000ff0800720c */ /* 0x000fcc0003f45070 */
[----:B-1----:R-:W1:Y:S02]  /*0720*/  MUFU.RCP R9, R9 ;  /* 0x0000000900097308 */ /* 0x002e640000001000 */
[----:B-1----:R-:W-:-:S06]  /*0730*/  VIADD R10, R9, 0xffffffe ;  /* 0x0ffffffe090a7836 */ /* 0x002fcc0000000000 */
[----:B------:R1:W2:Y:S02]  /*0740*/  F2I.FTZ.U32.TRUNC.NTZ R11, R10 ;  /* 0x0000000a000b7305 */ /* 0x0002a4000021f000 */
[----:B-1----:R-:W-:Y:S02]  /*0750*/  IMAD.MOV.U32 R10, RZ, RZ, RZ ;  /* 0x000000ffff0a7224 */ /* 0x002fe400078e00ff */
[----:B--2---:R-:W-:-:S04]  /*0760*/  IMAD R13, R13, R11, RZ ;  /* 0x0000000b0d0d7224 */ /* 0x004fc800078e02ff */
[----:B------:R-:W-:-:S06]  /*0770*/  IMAD.HI.U32 R11, R11, R13, R10 ;  /* 0x0000000d0b0b7227 */ /* 0x000fcc00078e000a */
[----:B------:R-:W-:-:S04]  /*0780*/  IMAD.HI.U32 R10, R11, R14, RZ ;  /* 0x0000000e0b0a7227 */ /* 0x000fc800078e00ff */
[----:B------:R-:W-:-:S04]  /*0790*/  IMAD.MOV R11, RZ, RZ, -R10 ;  /* 0x000000ffff0b7224 */ /* 0x000fc800078e0a0a */
[----:B------:R-:W-:-:S05]  /*07a0*/  IMAD R11, R8, R11, R14 ;  /* 0x0000000b080b7224 */ /* 0x000fca00078e020e */
[----:B------:R-:W-:-:S13]  /*07b0*/  ISETP.GE.U32.AND P0, PT, R11, R8, PT ;  /* 0x000000080b00720c */ /* 0x000fda0003f06070 */
[----:B------:R-:W-:Y:S02]  /*07c0*/  @P0 IMAD.IADD R11, R11, 0x1, -R8 ;  /* 0x000000010b0b0824 */ /* 0x000fe400078e0a08 */
[----:B------:R-:W-:-:S03]  /*07d0*/  @P0 VIADD R10, R10, 0x1 ;  /* 0x000000010a0a0836 */ /* 0x000fc60000000000 */
[----:B------:R-:W-:Y:S01]  /*07e0*/  ISETP.GE.U32.AND P1, PT, R11, R8, PT ;  /* 0x000000080b00720c */ /* 0x000fe20003f26070 */
[----:B------:R-:W-:-:S12]  /*07f0*/  HFMA2 R11, -RZ, RZ, 0, 0 ;  /* 0x00000000ff0b7431 */ /* 0x000fd800000001ff */
[----:B------:R-:W-:Y:S01]  /*0800*/  @P1 VIADD R10, R10, 0x1 ;  /* 0x000000010a0a1836 */ /* 0x000fe20000000000 */
[----:B------:R-:W-:Y:S01]  /*0810*/  @!P2 LOP3.LUT R10, RZ, R8, RZ, 0x33, !PT ;  /* 0x00000008ff0aa212 */ /* 0x000fe200078e33ff */
[----:B------:R-:W-:Y:S06]  /*0820*/  BRA `(.L_x_9) ;  /* 0x00000000000c7947 */ /* 0x000fec0003800000 */
.L_x_8:
[----:B------:R-:W-:Y:S01]  /*0830*/  IMAD.MOV.U32 R9, RZ, RZ, R14 ;  /* 0x000000ffff097224 */ /* 0x000fe200078e000e */
[----:B------:R-:W-:-:S07]  /*0840*/  MOV R14, 0x860 ;  /* 0x00000860000e7802 */ /* 0x000fce0000000f00 */
[----:B------:R-:W-:Y:S05]  /*0850*/  CALL.REL.NOINC `($__internal_0_$__cuda_sm20_div_u64) ;  /* 0x00000014006c7944 */ /* 0x000fea0003c00000 */
.L_x_9:
[----:B------:R-:W-:Y:S05]  /*0860*/  BSYNC.RECONVERGENT B1 ;  /* 0x0000000000017941 */ /* 0x000fea0003800200 */
.L_x_7:
[----:B------:R-:W-:Y:S01]  /*0870*/  IADD3 R15, P0, PT, R10, R7, RZ ;  /* 0x000000070a0f7210 */ /* 0x000fe20007f1e0ff */
[----:B------:R-:W1:Y:S01]  /*0880*/  LDC R9, c[0x0][0x3a0] ;  /* 0x0000e800ff097b82 */ /* 0x000e620000000800 */
[----:B------:R-:W-:Y:S01]  /*0890*/  BSSY.RECONVERGENT B1, `(.L_x_10) ;  /* 0x0000033000017945 */ /* 0x000fe20003800200 */
[----:B------:R-:W-:Y:S01]  /*08a0*/  IMAD.MOV.U32 R29, RZ, RZ, R3 ;  /* 0x000000ffff1d7224 */ /* 0x000fe200078e0003 */
[C---:B------:R-:W-:Y:S01]  /*08b0*/  LOP3.LUT R7, R15.reuse, 0x3, RZ, 0xc0, !PT ;  /* 0x000000030f077812 */ /* 0x040fe200078ec0ff */
[----:B------:R-:W-:Y:S01]  /*08c0*/  IMAD.X R10, RZ, RZ, R11, P0 ;  /* 0x000000ffff0a7224 */ /* 0x000fe200000e060b */
[----:B------:R-:W-:Y:S02]  /*08d0*/  ISETP.GE.U32.AND P0, PT, R15, 0x3, PT ;  /* 0x000000030f00780c */ /* 0x000fe40003f06070 */
[----:B------:R-:W-:Y:S02]  /*08e0*/  ISETP.NE.U32.AND P1, PT, R7, 0x3, PT ;  /* 0x000000030700780c */ /* 0x000fe40003f25070 */
[----:B------:R-:W-:Y:S01]  /*08f0*/  ISETP.GE.U32.AND.EX P0, PT, R10, RZ, PT, P0 ;  /* 0x000000ff0a00720c */ /* 0x000fe20003f06100 */
[----:B------:R-:W-:Y:S01]  /*0900*/  IMAD.MOV.U32 R10, RZ, RZ, R6 ;  /* 0x000000ffff0a7224 */ /* 0x000fe200078e0006 */
[----:B------:R-:W-:-:S02]  /*0910*/  ISETP.NE.AND.EX P1, PT, RZ, RZ, PT, P1 ;  /* 0x000000ffff00720c */ /* 0x000fc40003f25310 */
[----:B-1----:R-:W-:-:S11]  /*0920*/  SHF.R.S32.HI R7, RZ, 0x1f, R9 ;  /* 0x0000001fff077819 */ /* 0x002fd60000011409 */
[----:B------:R-:W-:Y:S05]  /*0930*/  @!P1 BRA `(.L_x_11) ;  /* 0x0000000000a09947 */ /* 0x000fea0003800000 */
[----:B------:R-:W1:Y:S01]  /*0940*/  S2UR UR7, SR_CgaCtaId ;  /* 0x00000000000779c3 */ /* 0x000e620000008800 */
[----:B------:R-:W2:Y:S01]  /*0950*/  LDCU.64 UR12, c[0x0][0x398] ;  /* 0x00007300ff0c77ac */ /* 0x000ea20008000a00 */
[C---:B------:R-:W-:Y:S02]  /*0960*/  IMAD.SHL.U32 R13, R3.reuse, 0x8, RZ ;  /* 0x00000008030d7824 */ /* 0x040fe400078e00ff */
[----:B------:R-:W-:Y:S01]  /*0970*/  IMAD.U32 R10, RZ, RZ, UR20 ;  /* 0x00000014ff0a7e24 */ /* 0x000fe2000f8e00ff */
[----:B------:R-:W-:Y:S01]  /*0980*/  UMOV UR5, 0x400 ;  /* 0x0000040000057882 */ /* 0x000fe20000000000 */
[----:B------:R-:W-:Y:S01]  /*0990*/  IMAD.U32 R11, RZ, RZ, UR21 ;  /* 0x00000015ff0b7e24 */ /* 0x000fe2000f8e00ff */
[----:B------:R-:W-:Y:S01]  /*09a0*/  SHF.L.U64.HI R11, R3, 0x3, R6 ;  /* 0x00000003030b7819 */ /* 0x000fe20000010206 */
[----:B------:R-:W-:Y:S01]  /*09b0*/  IMAD.U32 R14, RZ, RZ, UR6 ;  /* 0x00000006ff0e7e24 */ /* 0x000fe2000f8e00ff */
[C---:B------:R-:W-:Y:S01]  /*09c0*/  LEA R12, P1, R10.reuse, R13, 0x3 ;  /* 0x0000000d0a0c7211 */ /* 0x040fe200078218ff */
[----:B------:R-:W-:Y:S01]  /*09d0*/  VIADD R15, R15, 0x1 ;  /* 0x000000010f0f7836 */ /* 0x000fe20000000000 */
[----:B------:R-:W-:Y:S01]  /*09e0*/  UIADD3 UR5, UPT, UPT, UR5, 0x80, URZ ;  /* 0x0000008005057890 */ /* 0x000fe2000fffe0ff */
[----:B------:R-:W-:Y:S01]  /*09f0*/  IMAD.MOV.U32 R29, RZ, RZ, R3 ;  /* 0x000000ffff1d7224 */ /* 0x000fe200078e0003 */
[----:B------:R-:W-:Y:S01]  /*0a00*/  LEA.HI.X R10, R10, R11, R14, 0x3, P1 ;  /* 0x0000000b0a0a7211 */ /* 0x000fe200008f1c0e */
[----:B------:R-:W-:Y:S01]  /*0a10*/  IMAD R11, R2, UR10, RZ ;  /* 0x0000000a020b7c24 */ /* 0x000fe2000f8e02ff */
[----:B------:R-:W-:-:S03]  /*0a20*/  LOP3.LUT R15, R15, 0x3, RZ, 0xc0, !PT ;  /* 0x000000030f0f7812 */ /* 0x000fc600078ec0ff */
[----:B------:R-:W-:Y:S01]  /*0a30*/  IMAD R11, R11, UR9, RZ ;  /* 0x000000090b0b7c24 */ /* 0x000fe2000f8e02ff */
[----:B--2---:R-:W-:-:S04]  /*0a40*/  IADD3 R17, P1, P2, R12, UR12, R9 ;  /* 0x0000000c0c117c10 */ /* 0x004fc8000fa3e009 */
[----:B------:R-:W-:Y:S01]  /*0a50*/  IADD3.X R18, PT, PT, R10, UR13, R7, P1, P2 ;  /* 0x0000000d0a127c10 */ /* 0x000fe20008fe4407 */
[----:B-1----:R-:W-:Y:S01]  /*0a60*/  ULEA UR5, UR7, UR5, 0x18 ;  /* 0x0000000507057291 */ /* 0x002fe2000f8ec0ff */
[----:B------:R-:W-:Y:S02]  /*0a70*/  IADD3 R15, P1, PT, RZ, -R15, RZ ;  /* 0x8000000fff0f7210 */ /* 0x000fe40007f3e0ff */
[----:B------:R-:W-:-:S03]  /*0a80*/  MOV R10, R6 ;  /* 0x00000006000a7202 */ /* 0x000fc60000000f00 */
[----:B------:R-:W-:Y:S02]  /*0a90*/  VIADD R12, R9, UR5 ;  /* 0x00000005090c7c36 */ /* 0x000fe40008000000 */
[----:B------:R-:W-:Y:S02]  /*0aa0*/  IMAD.X R16, RZ, RZ, -0x1, P1 ;  /* 0xffffffffff107424 */ /* 0x000fe400008e06ff */
[----:B------:R-:W-:-:S07]  /*0ab0*/  IMAD R14, R3, 0x8, R12 ;  /* 0x00000008030e7824 */ /* 0x000fce00078e020c */
.L_x_12:
[----:B------:R-:W-:Y:S01]  /*0ac0*/  IADD3 R15, P1, PT, R15, 0x1, RZ ;  /* 0x000000010f0f7810 */ /* 0x000fe20007f3e0ff */
[----:B------:R-:W-:Y:S01]  /*0ad0*/  IMAD.MOV.U32 R12, RZ, RZ, R17 ;  /* 0x000000ffff0c7224 */ /* 0x000fe200078e0011 */
[C---:B------:R-:W-:Y:S01]  /*0ae0*/  IADD3 R29, P2, PT, R8.reuse, R29, RZ ;  /* 0x0000001d081d7210 */ /* 0x040fe20007f5e0ff */
[----:B------:R-:W-:Y:S01]  /*0af0*/  IMAD.MOV.U32 R13, RZ, RZ, R18 ;  /* 0x000000ffff0d7224 */ /* 0x000fe200078e0012 */
[C---:B------:R-:W-:Y:S01]  /*0b00*/  LEA R17, P3, R8.reuse, R17, 0x3 ;  /* 0x0000001108117211 */ /* 0x040fe200078618ff */
[----:B------:R-:W-:Y:S01]  /*0b10*/  IMAD.X R16, RZ, RZ, R16, P1 ;  /* 0x000000ffff107224 */ /* 0x000fe200008e0610 */
[----:B------:R-:W-:Y:S01]  /*0b20*/  ISETP.NE.U32.AND P1, PT, R15, RZ, PT ;  /* 0x000000ff0f00720c */ /* 0x000fe20003f25070 */
[----:B------:R-:W-:Y:S01]  /*0b30*/  IMAD.X R10, RZ, RZ, R10, P2 ;  /* 0x000000ffff0a7224 */ /* 0x000fe200010e060a */
[----:B------:R-:W-:Y:S01]  /*0b40*/  @!PT LDS RZ, [RZ] ;  /* 0x00000000fffff984 */ /* 0x000fe20000000800 */
[----:B------:R-:W-:Y:S01]  /*0b50*/  @!PT LDS RZ, [RZ] ;  /* 0x00000000fffff984 */ /* 0x000fe20000000800 */
[----:B------:R-:W-:Y:S01]  /*0b60*/  @!PT LDS RZ, [RZ] ;  /* 0x00000000fffff984 */ /* 0x000fe20000000800 */
[----:B------:R1:W-:Y:S01]  /*0b70*/  LDGSTS.E.64 [R14], desc[UR22][R12.64] ;  /* 0x000000000c0e7fae */ /* 0x0003e2000b9a1416 */
[----:B------:R-:W-:Y:S02]  /*0b80*/  LEA.HI.X R18, R8, R18, RZ, 0x3, P3 ;  /* 0x0000001208127211 */ /* 0x000fe400018f1cff */
[----:B------:R-:W-:Y:S01]  /*0b90*/  ISETP.NE.AND.EX P1, PT, R16, RZ, PT, P1 ;  /* 0x000000ff1000720c */ /* 0x000fe20003f25310 */
[----:B-1----:R-:W-:-:S12]  /*0ba0*/  IMAD R14, R11, 0x8, R14 ;  /* 0x000000080b0e7824 */ /* 0x002fd800078e020e */
[----:B------:R-:W-:Y:S05]  /*0bb0*/  @P1 BRA `(.L_x_12) ;  /* 0xfffffffc00c01947 */ /* 0x000fea000383ffff */
.L_x_11:
[----:B------:R-:W-:Y:S05]  /*0bc0*/  BSYNC.RECONVERGENT B1 ;  /* 0x0000000000017941 */ /* 0x000fea0003800200 */
.L_x_10:
        /* <DEDUP_REMOVED lines=9> */
[----:B------:R-:W-:Y:S01]  /*0c60*/  LEA R11, P0, R12, R11, 0x3 ;  /* 0x0000000b0c0b7211 */ /* 0x000fe200078018ff */
[----:B------:R-:W-:Y:S01]  /*0c70*/  UIADD3 UR7, UPT, UPT, UR5, 0x80, URZ ;  /* 0x0000008005077890 */ /* 0x000fe2000fffe0ff */
[----:B------:R-:W-:-:S02]  /*0c80*/  IMAD R23, R2, UR10, RZ ;  /* 0x0000000a02177c24 */ /* 0x000fc4000f8e02ff */
[----:B------:R-:W-:Y:S01]  /*0c90*/  LEA.HI.X R13, R12, R13, R14, 0x3, P0 ;  /* 0x0000000d0c0d7211 */ /* 0x000fe200000f1c0e */
[----:B------:R-:W-:Y:S01]  /*0ca0*/  UMOV UR5, URZ ;  /* 0x000000ff00057c82 */ /* 0x000fe20008000000 */
[----:B------:R-:W-:Y:S01]  /*0cb0*/  IADD3 R12, P0, PT, R29, UR20, RZ ;  /* 0x000000141d0c7c10 */ /* 0x000fe2000ff1e0ff */
[----:B------:R-:W-:-:S03]  /*0cc0*/  IMAD R23, R23, UR9, RZ ;  /* 0x0000000917177c24 */ /* 0x000fc6000f8e02ff */
[----:B------:R-:W-:Y:S02]  /*0cd0*/  IADD3.X R15, PT, PT, R10, UR6, RZ, P0, !PT ;  /* 0x000000060a0f7c10 */ /* 0x000fe400087fe4ff */
[----:B--2---:R-:W-:Y:S02]  /*0ce0*/  IADD3 R27, P1, PT, R9, UR12, RZ ;  /* 0x0000000c091b7c10 */ /* 0x004fe4000ff3e0ff */
[C---:B------:R-:W-:Y:S01]  /*0cf0*/  SHF.L.U64.HI R15, R12.reuse, 0x3, R15 ;  /* 0x000000030c0f7819 */ /* 0x040fe2000001020f */
[----:B-1----:R-:W-:Y:S01]  /*0d00*/  ULEA UR7, UR8, UR7, 0x18 ;  /* 0x0000000708077291 */ /* 0x002fe2000f8ec0ff */
[----:B------:R-:W-:Y:S02]  /*0d10*/  SHF.L.U32 R14, R12, 0x3, RZ ;  /* 0x000000030c0e7819 */ /* 0x000fe400000006ff */
[----:B------:R-:W-:Y:S02]  /*0d20*/  IADD3.X R7, PT, PT, R7, UR13, RZ, P1, !PT ;  /* 0x0000000d07077c10 */ /* 0x000fe40008ffe4ff */
[CC--:B------:R-:W-:Y:S01]  /*0d30*/  LEA R20, P0, R8.reuse, R11.reuse, 0x3 ;  /* 0x0000000b08147211 */ /* 0x0c0fe200078018ff */
[----:B------:R-:W-:Y:S01]  /*0d40*/  VIADD R12, R9, UR7 ;  /* 0x00000007090c7c36 */ /* 0x000fe20008000000 */
[C---:B------:R-:W-:Y:S01]  /*0d50*/  LEA R21, P1, R8.reuse, R11, 0x4 ;  /* 0x0000000b08157211 */ /* 0x040fe200078220ff */
[C---:B------:R-:W-:Y:S01]  /*0d60*/  IMAD.WIDE.U32 R14, R8.reuse, 0x18, R14 ;  /* 0x00000018080e7825 */ /* 0x040fe200078e000e */
[----:B------:R-:W-:-:S02]  /*0d70*/  LEA.HI.X R24, R8, R13, RZ, 0x3, P0 ;  /* 0x0000000d08187211 */ /* 0x000fc400000f1cff */
[----:B------:R-:W-:Y:S01]  /*0d80*/  LEA.HI.X R26, R8, R13, RZ, 0x4, P1 ;  /* 0x0000000d081a7211 */ /* 0x000fe200008f24ff */
[----:B------:R-:W-:Y:S02]  /*0d90*/  IMAD R12, R29, 0x8, R12 ;  /* 0x000000081d0c7824 */ /* 0x000fe400078e020c */
[----:B------:R-:W-:Y:S02]  /*0da0*/  VIADD R28, R15, UR5 ;  /* 0x000000050f1c7c36 */ /* 0x000fe40008000000 */
[C-C-:B------:R-:W-:Y:S02]  /*0db0*/  IMAD R22, R23.reuse, 0x8, R12.reuse ;  /* 0x0000000817167824 */ /* 0x140fe400078e020c */
[C-C-:B------:R-:W-:Y:S02]  /*0dc0*/  IMAD R25, R23.reuse, 0x10, R12.reuse ;  /* 0x0000001017197824 */ /* 0x140fe400078e020c */
[----:B------:R-:W-:-:S07]  /*0dd0*/  IMAD R9, R23, 0x18, R12 ;  /* 0x0000001817097824 */ /* 0x000fce00078e020c */
.L_x_13:
[----:B------:R-:W-:-:S05]  /*0de0*/  IADD3 R18, P0, PT, R27, R11, RZ ;  /* 0x0000000b1b127210 */ /* 0x000fca0007f1e0ff */
[----:B------:R-:W-:Y:S01]  /*0df0*/  IMAD.X R19, R7, 0x1, R13, P0 ;  /* 0x0000000107137824 */ /* 0x000fe200000e060d */
[----:B------:R-:W-:-:S04]  /*0e00*/  IADD3 R16, P0, PT, R27, R20, RZ ;  /* 0x000000141b107210 */ /* 0x000fc80007f1e0ff */
[----:B------:R-:W-:Y:S01]  /*0e10*/  @!PT LDS RZ, [RZ] ;  /* 0x00000000fffff984 */ /* 0x000fe20000000800 */
[----:B------:R-:W-:Y:S01]  /*0e20*/  @!PT LDS RZ, [RZ] ;  /* 0x00000000fffff984 */ /* 0x000fe20000000800 */
[----:B------:R-:W-:Y:S01]  /*0e30*/  @!PT LDS RZ, [RZ] ;  /* 0x00000000fffff984 */ /* 0x000fe20000000800 */
[----:B------:R1:W-:Y:S01]  /*0e40*/  LDGSTS.E.64 [R12], desc[UR22][R18.64] ;  /* 0x00000000120c7fae */ /* 0x0003e2000b9a1416 */
[----:B------:R-:W-:-:S05]  /*0e50*/  IMAD.X R17, R7, 0x1, R24, P0 ;  /* 0x0000000107117824 */ /* 0x000fca00000e0618 */
[----:B------:R2:W-:Y:S01]  /*0e60*/  LDGSTS.E.64 [R22], desc[UR22][R16.64] ;  /* 0x0000000010167fae */ /* 0x0005e2000b9a1416 */
[----:B-1----:R-:W-:Y:S01]  /*0e70*/  IMAD R12, R23, 0x20, R12 ;  /* 0x00000020170c7824 */ /* 0x002fe200078e020c */
[----:B--2---:R-:W-:Y:S01]  /*0e80*/  IADD3 R16, P0, PT, R27, R21, RZ ;  /* 0x000000151b107210 */ /* 0x004fe20007f1e0ff */
[----:B------:R-:W-:-:S04]  /*0e90*/  IMAD R22, R23, 0x20, R22 ;  /* 0x0000002017167824 */ /* 0x000fc800078e0216 */
[----:B------:R-:W-:Y:S01]  /*0ea0*/  IMAD.X R17, R7, 0x1, R26, P0 ;  /* 0x0000000107117824 */ /* 0x000fe200000e061a */
[----:B------:R-:W-:-:S04]  /*0eb0*/  IADD3 R18, P0, PT, R27, R14, RZ ;  /* 0x0000000e1b127210 */ /* 0x000fc80007f1e0ff */
[----:B------:R1:W-:Y:S01]  /*0ec0*/  LDGSTS.E.64 [R25], desc[UR22][R16.64] ;  /* 0x0000000010197fae */ /* 0x0003e2000b9a1416 */
[----:B------:R-:W-:Y:S01]  /*0ed0*/  IMAD.X R19, R7, 0x1, R28, P0 ;  /* 0x0000000107137824 */ /* 0x000fe200000e061c */
[----:B------:R-:W-:-:S04]  /*0ee0*/  LEA R29, P0, R8, R29, 0x2 ;  /* 0x0000001d081d7211 */ /* 0x000fc800078010ff */
[----:B------:R-:W-:Y:S01]  /*0ef0*/  LEA.HI.X R10, R8, R10, RZ, 0x2, P0 ;  /* 0x0000000a080a7211 */ /* 0x000fe200000f14ff */
[----:B------:R2:W-:Y:S01]  /*0f00*/  LDGSTS.E.64 [R9], desc[UR22][R18.64] ;  /* 0x0000000012097fae */ /* 0x0005e2000b9a1416 */
[----:B------:R-:W-:-:S04]  /*0f10*/  ISETP.GE.U32.AND P0, PT, R29, R4, PT ;  /* 0x000000041d00720c */ /* 0x000fc80003f06070 */
[----:B------:R-:W-:Y:S01]  /*0f20*/  ISETP.GE.U32.AND.EX P0, PT, R10, R5, PT, P0 ;  /* 0x000000050a00720c */ /* 0x000fe20003f06100 */
[C---:B-1----:R-:W-:Y:S02]  /*0f30*/  IMAD R25, R23.reuse, 0x20, R25 ;  /* 0x0000002017197824 */ /* 0x042fe400078e0219 */
[----:B--2---:R-:W-:Y:S02]  /*0f40*/  IMAD.MOV.U32 R18, RZ, RZ, R27 ;  /* 0x000000ffff127224 */ /* 0x004fe400078e001b */
[----:B------:R-:W-:Y:S02]  /*0f50*/  IMAD.MOV.U32 R19, RZ, RZ, R7 ;  /* 0x000000ffff137224 */ /* 0x000fe400078e0007 */
[----:B------:R-:W-:Y:S02]  /*0f60*/  IMAD R9, R23, 0x20, R9 ;  /* 0x0000002017097824 */ /* 0x000fe400078e0209 */
[----:B------:R-:W-:-:S04]  /*0f70*/  IMAD.WIDE.U32 R18, R8, 0x20, R18 ;  /* 0x0000002008127825 */ /* 0x000fc800078e0012 */
[----:B------:R-:W-:Y:S01]  /*0f80*/  IMAD.MOV.U32 R7, RZ, RZ, R19 ;  /* 0x000000ffff077224 */ /* 0x000fe200078e0013 */
[----:B------:R-:W-:Y:S01]  /*0f90*/  MOV R27, R18 ;  /* 0x00000012001b7202 */ /* 0x000fe20000000f00 */
[----:B------:R-:W-:Y:S06]  /*0fa0*/  @!P0 BRA `(.L_x_13) ;  /* 0xfffffffc008c8947 */ /* 0x000fec000383ffff */
.L_x_6:
[----:B------:R-:W-:Y:S05]  /*0fb0*/  BSYNC.RECONVERGENT B0 ;  /* 0x0000000000007941 */ /* 0x000fea0003800200 */
.L_x_5:
[----:B------:R-:W-:Y:S01]  /*0fc0*/  ISETP.GT.U32.AND P0, PT, R4, R3, PT ;  /* 0x000000030400720c */ /* 0x000fe20003f04070 */
[----:B------:R-:W0:Y:S01]  /*0fd0*/  LDGDEPBAR ;  /* 0x00000000000079af */ /* 0x000e220000000000 */
[----:B------:R-:W-:Y:S02]  /*0fe0*/  BSSY.RECONVERGENT B0, `(.L_x_14) ;  /* 0x000009a000007945 */ /* 0x000fe40003800200 */
[----:B------:R-:W-:-:S13]  /*0ff0*/  ISETP.GT.U32.AND.EX P0, PT, R5, R6, PT, P0 ;  /* 0x000000060500720c */ /* 0x000fda0003f04100 */
        /* <DEDUP_REMOVED lines=17> */
[----:B------:R-:W-:Y:S01]  /*1110*/  ISETP.NE.U32.AND P2, PT, R8, RZ, PT ;  /* 0x000000ff0800720c */ /* 0x000fe20003f45070 */
[----:B------:R-:W-:-:S05]  /*1120*/  IMAD.MOV.U32 R10, RZ, RZ, RZ ;  /* 0x000000ffff0a7224 */ /* 0x000fca00078e00ff */
[----:B-1----:R-:W1:Y:S02]  /*1130*/  MUFU.RCP R13, R13 ;  /* 0x0000000d000d7308 */ /* 0x002e640000001000 */
[----:B-1----:R-:W-:-:S06]  /*1140*/  VIADD R11, R13, 0xffffffe ;  /* 0x0ffffffe0d0b7836 */ /* 0x002fcc0000000000 */
[----:B------:R-:W1:Y:S02]  /*1150*/  F2I.FTZ.U32.TRUNC.NTZ R11, R11 ;  /* 0x0000000b000b7305 */ /* 0x000e64000021f000 */
[----:B-1----:R-:W-:-:S04]  /*1160*/  IMAD R9, R9, R11, RZ ;  /* 0x0000000b09097224 */ /* 0x002fc800078e02ff */
[----:B------:R-:W-:-:S04]  /*1170*/  IMAD.HI.U32 R9, R11, R9, R10 ;  /* 0x000000090b097227 */ /* 0x000fc800078e000a */
[----:B------:R-:W-:Y:S02]  /*1180*/  IMAD.MOV.U32 R11, RZ, RZ, RZ ;  /* 0x000000ffff0b7224 */ /* 0x000fe400078e00ff */
[----:B------:R-:W-:-:S04]  /*1190*/  IMAD.HI.U32 R10, R9, R12, RZ ;  /* 0x0000000c090a7227 */ /* 0x000fc800078e00ff */
[----:B------:R-:W-:-:S04]  /*11a0*/  IMAD.MOV R9, RZ, RZ, -R10 ;  /* 0x000000ffff097224 */ /* 0x000fc800078e0a0a */
[----:B------:R-:W-:-:S05]  /*11b0*/  IMAD R9, R8, R9, R12 ;  /* 0x0000000908097224 */ /* 0x000fca00078e020c */
[----:B------:R-:W-:-:S13]  /*11c0*/  ISETP.GE.U32.AND P0, PT, R9, R8, PT ;  /* 0x000000080900720c */ /* 0x000fda0003f06070 */
[----:B------:R-:W-:Y:S01]  /*11d0*/  @P0 IADD3 R9, PT, PT, -R8, R9, RZ ;  /* 0x0000000908090210 */ /* 0x000fe20007ffe1ff */
[----:B------:R-:W-:-:S03]  /*11e0*/  @P0 VIADD R10, R10, 0x1 ;  /* 0x000000010a0a0836 */ /* 0x000fc60000000000 */
[----:B------:R-:W-:-:S13]  /*11f0*/  ISETP.GE.U32.AND P1, PT, R9, R8, PT ;  /* 0x000000080900720c */ /* 0x000fda0003f26070 */
[----:B------:R-:W-:Y:S01]  /*1200*/  @P1 VIADD R10, R10, 0x1 ;  /* 0x000000010a0a1836 */ /* 0x000fe20000000000 */
[----:B------:R-:W-:Y:S01]  /*1210*/  @!P2 LOP3.LUT R10, RZ, R8, RZ, 0x33, !PT ;  /* 0x00000008ff0aa212 */ /* 0x000fe200078e33ff */
[----:B------:R-:W-:Y:S06]  /*1220*/  BRA `(.L_x_18) ;  /* 0x00000000000c7947 */ /* 0x000fec0003800000 */
.L_x_17:
[----:B------:R-:W-:Y:S01]  /*1230*/  IMAD.MOV.U32 R9, RZ, RZ, R12 ;  /* 0x000000ffff097224 */ /* 0x000fe200078e000c */
[----:B------:R-:W-:-:S07]  /*1240*/  MOV R14, 0x1260 ;  /* 0x00001260000e7802 */ /* 0x000fce0000000f00 */
[----:B------:R-:W-:Y:S05]  /*1250*/  CALL.REL.NOINC `($__internal_0_$__cuda_sm20_div_u64) ;  /* 0x0000000800ec7944 */ /* 0x000fea0003c00000 */
.L_x_18:
[----:B------:R-:W-:Y:S05]  /*1260*/  BSYNC.RECONVERGENT B1 ;  /* 0x0000000000017941 */ /* 0x000fea0003800200 */
.L_x_16:
[----:B------:R-:W-:Y:S01]  /*1270*/  IADD3 R7, P0, PT, R10, R7, RZ ;  /* 0x000000070a077210 */ /* 0x000fe20007f1e0ff */
[----:B------:R-:W1:Y:S01]  /*1280*/  LDC R12, c[0x0][0x3b0] ;  /* 0x0000ec00ff0c7b82 */ /* 0x000e620000000800 */
[----:B------:R-:W-:Y:S02]  /*1290*/  BSSY.RECONVERGENT B1, `(.L_x_19) ;  /* 0x0000031000017945 */ /* 0x000fe40003800200 */
[C---:B------:R-:W-:Y:S01]  /*12a0*/  LOP3.LUT R9, R7.reuse, 0x3, RZ, 0xc0, !PT ;  /* 0x0000000307097812 */ /* 0x040fe200078ec0ff */
[----:B------:R-:W-:Y:S01]  /*12b0*/  IMAD.X R10, RZ, RZ, R11, P0 ;  /* 0x000000ffff0a7224 */ /* 0x000fe200000e060b */
[----:B------:R-:W-:Y:S02]  /*12c0*/  ISETP.GE.U32.AND P0, PT, R7, 0x3, PT ;  /* 0x000000030700780c */ /* 0x000fe40003f06070 */
[----:B------:R-:W-:Y:S02]  /*12d0*/  ISETP.NE.U32.AND P1, PT, R9, 0x3, PT ;  /* 0x000000030900780c */ /* 0x000fe40003f25070 */
[----:B------:R-:W-:-:S02]  /*12e0*/  ISETP.GE.U32.AND.EX P0, PT, R10, RZ, PT, P0 ;  /* 0x000000ff0a00720c */ /* 0x000fc40003f06100 */
[----:B------:R-:W-:Y:S02]  /*12f0*/  ISETP.NE.AND.EX P1, PT, RZ, RZ, PT, P1 ;  /* 0x000000ffff00720c */ /* 0x000fe40003f25310 */
[----:B-1----:R-:W-:-:S11]  /*1300*/  SHF.R.S32.HI R14, RZ, 0x1f, R12 ;  /* 0x0000001fff0e7819 */ /* 0x002fd6000001140c */
[----:B------:R-:W-:Y:S05]  /*1310*/  @!P1 BRA `(.L_x_20) ;  /* 0x0000000000a09947 */ /* 0x000fea0003800000 */
[----:B------:R-:W1:Y:S01]  /*1320*/  S2UR UR7, SR_CgaCtaId ;  /* 0x00000000000779c3 */ /* 0x000e620000008800 */
[----:B------:R-:W2:Y:S01]  /*1330*/  LDCU.64 UR12, c[0x0][0x3a8] ;  /* 0x00007500ff0c77ac */ /* 0x000ea20008000a00 */
[----:B------:R-:W-:Y:S02]  /*1340*/  IMAD.SHL.U32 R13, R3, 0x8, RZ ;  /* 0x00000008030d7824 */ /* 0x000fe400078e00ff */
[----:B------:R-:W-:Y:S01]  /*1350*/  IMAD.U32 R10, RZ, RZ, UR20 ;  /* 0x00000014ff0a7e24 */ /* 0x000fe2000f8e00ff */
[----:B------:R-:W-:Y:S01]  /*1360*/  UMOV UR5, 0x400 ;  /* 0x0000040000057882 */ /* 0x000fe20000000000 */
[----:B------:R-:W-:Y:S01]  /*1370*/  IMAD.U32 R11, RZ, RZ, UR21 ;  /* 0x00000015ff0b7e24 */ /* 0x000fe2000f8e00ff */
[----:B------:R-:W-:Y:S01]  /*1380*/  UIADD3 UR5, UPT, UPT, UR5, 0x80, URZ ;  /* 0x0000008005057890 */ /* 0x000fe2000fffe0ff */
[----:B------:R-:W3:Y:S01]  /*1390*/  LDC R16, c[0x0][0x388] ;  /* 0x0000e200ff107b82 */ /* 0x000ee20000000800 */
[----:B------:R-:W-:Y:S01]  /*13a0*/  VIADD R9, R7, 0x1 ;  /* 0x0000000107097836 */ /* 0x000fe20000000000 */
[----:B------:R-:W-:Y:S01]  /*13b0*/  SHF.L.U64.HI R7, R3, 0x3, R6 ;  /* 0x0000000303077819 */ /* 0x000fe20000010206 */
[----:B------:R-:W-:Y:S01]  /*13c0*/  IMAD.U32 R11, RZ, RZ, UR6 ;  /* 0x00000006ff0b7e24 */ /* 0x000fe2000f8e00ff */
[----:B------:R-:W-:Y:S01]  /*13d0*/  LEA R13, P1, R10, R13, 0x3 ;  /* 0x0000000d0a0d7211 */ /* 0x000fe200078218ff */
[----:B------:R-:W-:Y:S01]  /*13e0*/  IMAD R17, R2, UR10, RZ ;  /* 0x0000000a02117c24 */ /* 0x000fe2000f8e02ff */
[----:B------:R-:W-:-:S02]  /*13f0*/  LOP3.LUT R9, R9, 0x3, RZ, 0xc0, !PT ;  /* 0x0000000309097812 */ /* 0x000fc400078ec0ff */
[----:B------:R-:W-:Y:S01]  /*1400*/  LEA.HI.X R11, R10, R7, R11, 0x3, P1 ;  /* 0x000000070a0b7211 */ /* 0x000fe200008f1c0b */
[----:B------:R-:W-:Y:S01]  /*1410*/  IMAD R18, R17, UR9, RZ ;  /* 0x0000000911127c24 */ /* 0x000fe2000f8e02ff */
[----:B------:R-:W-:Y:S02]  /*1420*/  IADD3 R9, P3, PT, RZ, -R9, RZ ;  /* 0x80000009ff097210 */ /* 0x000fe40007f7e0ff */
[----:B--2---:R-:W-:-:S03]  /*1430*/  IADD3 R15, P1, P2, R13, UR12, R12 ;  /* 0x0000000c0d0f7c10 */ /* 0x004fc6000fa3e00c */
[----:B------:R-:W-:Y:S01]  /*1440*/  IMAD.X R13, RZ, RZ, -0x1, P3 ;  /* 0xffffffffff0d7424 */ /* 0x000fe200018e06ff */
[----:B-1----:R-:W-:-:S06]  /*1450*/  ULEA UR5, UR7, UR5, 0x18 ;  /* 0x0000000507057291 */ /* 0x002fcc000f8ec0ff */
[----:B------:R-:W-:-:S05]  /*1460*/  IADD3 R7, PT, PT, R12, UR5, RZ ;  /* 0x000000050c077c10 */ /* 0x000fca000fffe0ff */
[----:B---3--:R-:W-:Y:S01]  /*1470*/  IMAD R10, R16, 0x400, R7 ;  /* 0x00000400100a7824 */ /* 0x008fe200078e0207 */
[----:B------:R-:W-:-:S03]  /*1480*/  IADD3.X R16, PT, PT, R11, UR13, R14, P1, P2 ;  /* 0x0000000d0b107c10 */ /* 0x000fc60008fe440e */
[----:B------:R-:W-:-:S07]  /*1490*/  IMAD R7, R3, 0x8, R10 ;  /* 0x0000000803077824 */ /* 0x000fce00078e020a */
.L_x_21:
        /* <DEDUP_REMOVED lines=11> */
[----:B------:R1:W-:Y:S01]  /*1550*/  LDGSTS.E.64 [R7+0x80], desc[UR22][R10.64] ;  /* 0x000800000a077fae */ /* 0x0003e2000b9a1416 */
[----:B------:R-:W-:Y:S02]  /*1560*/  LEA.HI.X R16, R8, R16, RZ, 0x3, P3 ;  /* 0x0000001008107211 */ /* 0x000fe400018f1cff */
[----:B------:R-:W-:Y:S01]  /*1570*/  ISETP.NE.AND.EX P1, PT, R13, RZ, PT, P1 ;  /* 0x000000ff0d00720c */ /* 0x000fe20003f25310 */
[----:B-1----:R-:W-:-:S12]  /*1580*/  IMAD R7, R18, 0x8, R7 ;  /* 0x0000000812077824 */ /* 0x002fd800078e0207 */
[----:B------:R-:W-:Y:S05]  /*1590*/  @P1 BRA `(.L_x_21) ;  /* 0xfffffffc00c01947 */ /* 0x000fea000383ffff */
.L_x_20:
[----:B------:R-:W-:Y:S05]  /*15a0*/  BSYNC.RECONVERGENT B1 ;  /* 0x0000000000017941 */ /* 0x000fea0003800200 */
.L_x_19:
[----:B------:R-:W-:Y:S05]  /*15b0*/  @!P0 BRA `(.L_x_15) ;  /* 0x0000000000f08947 */ /* 0x000fea0003800000 */
[----:B------:R-:W1:Y:S01]  /*15c0*/  S2UR UR7, SR_CgaCtaId ;  /* 0x00000000000779c3 */ /* 0x000e620000008800 */
[----:B------:R-:W2:Y:S01]  /*15d0*/  LDCU.64 UR12, c[0x0][0x3a8] ;  /* 0x00007500ff0c77ac */ /* 0x000ea20008000a00 */
[C---:B------:R-:W-:Y:S01]  /*15e0*/  IADD3 R16, P0, PT, R3.reuse, UR20, RZ ;  /* 0x0000001403107c10 */ /* 0x040fe2000ff1e0ff */
[C---:B------:R-:W-:Y:S01]  /*15f0*/  IMAD.SHL.U32 R9, R3.reuse, 0x8, RZ ;  /* 0x0000000803097824 */ /* 0x040fe200078e00ff */
[----:B------:R-:W-:Y:S01]  /*1600*/  MOV R11, UR21 ;  /* 0x00000015000b7c02 */ /* 0x000fe20008000f00 */
[----:B------:R-:W-:Y:S01]  /*1610*/  UMOV UR5, 0x400 ;  /* 0x0000040000057882 */ /* 0x000fe20000000000 */
[----:B------:R-:W-:Y:S01]  /*1620*/  IMAD.U32 R10, RZ, RZ, UR20 ;  /* 0x00000014ff0a7e24 */ /* 0x000fe2000f8e00ff */
[----:B------:R-:W-:Y:S01]  /*1630*/  UIADD3 UR5, UPT, UPT, UR5, 0x80, URZ ;  /* 0x0000008005057890 */ /* 0x000fe2000fffe0ff */
[----:B------:R-:W3:Y:S01]  /*1640*/  LDC R18, c[0x0][0x388] ;  /* 0x0000e200ff127b82 */ /* 0x000ee20000000800 */
[----:B------:R-:W-:Y:S01]  /*1650*/  IADD3.X R15, PT, PT, R6, UR6, RZ, P0, !PT ;  /* 0x00000006060f7c10 */ /* 0x000fe200087fe4ff */
[----:B------:R-:W-:Y:S01]  /*1660*/  IMAD.U32 R17, RZ, RZ, UR6 ;  /* 0x00000006ff117e24 */ /* 0x000fe2000f8e00ff */
[----:B------:R-:W-:Y:S01]  /*1670*/  SHF.L.U64.HI R13, R3, 0x3, R6 ;  /* 0x00000003030d7819 */ /* 0x000fe20000010206 */
[----:B------:R-:W-:Y:S01]  /*1680*/  IMAD R23, R2, UR10, RZ ;  /* 0x0000000a02177c24 */ /* 0x000fe2000f8e02ff */
[----:B------:R-:W-:-:S02]  /*1690*/  LEA R9, P2, R10, R9, 0x3 ;  /* 0x000000090a097211 */ /* 0x000fc400078418ff */
[----:B------:R-:W-:Y:S01]  /*16a0*/  SHF.L.U64.HI R15, R16, 0x3, R15 ;  /* 0x00000003100f7819 */ /* 0x000fe2000001020f */
[----:B------:R-:W-:Y:S01]  /*16b0*/  IMAD R23, R23, UR9, RZ ;  /* 0x0000000917177c24 */ /* 0x000fe2000f8e02ff */
[----:B------:R-:W-:Y:S02]  /*16c0*/  LEA.HI.X R13, R10, R13, R17, 0x3, P2 ;  /* 0x0000000d0a0d7211 */ /* 0x000fe400010f1c11 */
[----:B--2---:R-:W-:Y:S02]  /*16d0*/  IADD3 R7, P1, PT, R12, UR12, RZ ;  /* 0x0000000c0c077c10 */ /* 0x004fe4000ff3e0ff */
[----:B------:R-:W-:Y:S01]  /*16e0*/  LEA R10, P0, R8, R9, 0x3 ;  /* 0x00000009080a7211 */ /* 0x000fe200078018ff */
[----:B-1----:R-:W-:-:S03]  /*16f0*/  ULEA UR5, UR7, UR5, 0x18 ;  /* 0x0000000507057291 */ /* 0x002fc6000f8ec0ff */
[----:B------:R-:W-:-:S03]  /*1700*/  LEA.HI.X R24, R8, R13, RZ, 0x3, P0 ;  /* 0x0000000d08187211 */ /* 0x000fc600000f1cff */
[----:B------:R-:W-:Y:S01]  /*1710*/  VIADD R11, R12, UR5 ;  /* 0x000000050c0b7c36 */ /* 0x000fe20008000000 */
[----:B------:R-:W-:-:S03]  /*1720*/  UMOV UR5, URZ ;  /* 0x000000ff00057c82 */ /* 0x000fc60008000000 */
[----:B---3--:R-:W-:Y:S01]  /*1730*/  IMAD R18, R18, 0x400, R11 ;  /* 0x0000040012127824 */ /* 0x008fe200078e020b */
[----:B------:R-:W-:Y:S01]  /*1740*/  IADD3.X R11, PT, PT, R14, UR13, RZ, P1, !PT ;  /* 0x0000000d0e0b7c10 */ /* 0x000fe20008ffe4ff */
[----:B------:R-:W-:Y:S01]  /*1750*/  IMAD.SHL.U32 R14, R16, 0x8, RZ ;  /* 0x00000008100e7824 */ /* 0x000fe200078e00ff */
[C---:B------:R-:W-:Y:S01]  /*1760*/  LEA R12, P1, R8.reuse, R9, 0x4 ;  /* 0x00000009080c7211 */ /* 0x040fe200078220ff */
[----:B------:R-:W-:Y:S02]  /*1770*/  IMAD R2, R3, 0x8, R18 ;  /* 0x0000000803027824 */ /* 0x000fe400078e0212 */
[C---:B------:R-:W-:Y:S01]  /*1780*/  IMAD.WIDE.U32 R14, R8.reuse, 0x18, R14 ;  /* 0x00000018080e7825 */ /* 0x040fe200078e000e */
[----:B------:R-:W-:-:S03]  /*1790*/  LEA.HI.X R26, R8, R13, RZ, 0x4, P1 ;  /* 0x0000000d081a7211 */ /* 0x000fc600008f24ff */
[----:B------:R-:W-:Y:S02]  /*17a0*/  VIADD R28, R15, UR5 ;  /* 0x000000050f1c7c36 */ /* 0x000fe40008000000 */
[C-C-:B------:R-:W-:Y:S02]  /*17b0*/  IMAD R22, R23.reuse, 0x8, R2.reuse ;  /* 0x0000000817167824 */ /* 0x140fe400078e0202 */
[C-C-:B------:R-:W-:Y:S02]  /*17c0*/  IMAD R25, R23.reuse, 0x10, R2.reuse ;  /* 0x0000001017197824 */ /* 0x140fe400078e0202 */
[----:B------:R-:W-:-:S07]  /*17d0*/  IMAD R27, R23, 0x18, R2 ;  /* 0x00000018171b7824 */ /* 0x000fce00078e0202 */
.L_x_22:
[C---:B------:R-:W-:Y:S02]  /*17e0*/  IADD3 R16, P0, PT, R7.reuse, R9, RZ ;  /* 0x0000000907107210 */ /* 0x040fe40007f1e0ff */
[----:B------:R-:W-:-:S03]  /*17f0*/  IADD3 R20, P1, PT, R7, R10, RZ ;  /* 0x0000000a07147210 */ /* 0x000fc60007f3e0ff */
[C---:B------:R-:W-:Y:S02]  /*1800*/  IMAD.X R17, R11.reuse, 0x1, R13, P0 ;  /* 0x000000010b117824 */ /* 0x040fe400000e060d */
[----:B------:R-:W-:Y:S01]  /*1810*/  IMAD.X R21, R11, 0x1, R24, P1 ;  /* 0x000000010b157824 */ /* 0x000fe200008e0618 */
[----:B------:R-:W-:Y:S02]  /*1820*/  IADD3 R18, P1, PT, R7, R14, RZ ;  /* 0x0000000e07127210 */ /* 0x000fe40007f3e0ff */
[----:B------:R-:W-:Y:S01]  /*1830*/  @!PT LDS RZ, [RZ] ;  /* 0x00000000fffff984 */ /* 0x000fe20000000800 */
[----:B------:R-:W-:Y:S01]  /*1840*/  @!PT LDS RZ, [RZ] ;  /* 0x00000000fffff984 */ /* 0x000fe20000000800 */
[----:B------:R-:W-:Y:S01]  /*1850*/  @!PT LDS RZ, [RZ] ;  /* 0x00000000fffff984 */ /* 0x000fe20000000800 */
[----:B------:R1:W-:Y:S03]  /*1860*/  LDGSTS.E.64 [R2+0x80], desc[UR22][R16.64] ;  /* 0x0008000010027fae */ /* 0x0003e6000b9a1416 */
[----:B------:R-:W-:Y:S01]  /*1870*/  IMAD.X R19, R11, 0x1, R28, P1 ;  /* 0x000000010b137824 */ /* 0x000fe200008e061c */
[----:B------:R2:W-:Y:S01]  /*1880*/  LDGSTS.E.64 [R22+0x80], desc[UR22][R20.64] ;  /* 0x0008000014167fae */ /* 0x0005e2000b9a1416 */
[----:B-1----:R-:W-:Y:S01]  /*1890*/  IADD3 R16, P0, PT, R7, R12, RZ ;  /* 0x0000000c07107210 */ /* 0x002fe20007f1e0ff */
[----:B------:R-:W-:Y:S01]  /*18a0*/  IMAD R2, R23, 0x20, R2 ;  /* 0x0000002017027824 */ /* 0x000fe200078e0202 */
[----:B------:R-:W-:-:S02]  /*18b0*/  LEA R7, P1, R8, R7, 0x5 ;  /* 0x0000000708077211 */ /* 0x000fc400078228ff */
[----:B------:R-:W-:Y:S01]  /*18c0*/  IADD3.X R17, PT, PT, R11, R26, RZ, P0, !PT ;  /* 0x0000001a0b117210 */ /* 0x000fe200007fe4ff */
[----:B--2---:R-:W-:Y:S01]  /*18d0*/  IMAD R22, R23, 0x20, R22 ;  /* 0x0000002017167824 */ /* 0x004fe200078e0216 */
[C---:B------:R-:W-:Y:S02]  /*18e0*/  LEA R3, P0, R8.reuse, R3, 0x2 ;  /* 0x0000000308037211 */ /* 0x040fe400078010ff */
[C---:B------:R-:W-:Y:S01]  /*18f0*/  LEA.HI.X R11, R8.reuse, R11, RZ, 0x5, P1 ;  /* 0x0000000b080b7211 */ /* 0x040fe200008f2cff */
[----:B------:R1:W-:Y:S01]  /*1900*/  LDGSTS.E.64 [R25+0x80], desc[UR22][R16.64] ;  /* 0x0008000010197fae */ /* 0x0003e2000b9a1416 */
[----:B------:R-:W-:Y:S02]  /*1910*/  LEA.HI.X R6, R8, R6, RZ, 0x2, P0 ;  /* 0x0000000608067211 */ /* 0x000fe400000f14ff */
[----:B------:R-:W-:Y:S01]  /*1920*/  ISETP.GE.U32.AND P0, PT, R3, R4, PT ;  /* 0x000000040300720c */ /* 0x000fe20003f06070 */
[----:B------:R2:W-:Y:S03]  /*1930*/  LDGSTS.E.64 [R27+0x80], desc[UR22][R18.64] ;  /* 0x00080000121b7fae */ /* 0x0005e6000b9a1416 */
[----:B------:R-:W-:Y:S01]  /*1940*/  ISETP.GE.U32.AND.EX P0, PT, R6, R5, PT, P0 ;  /* 0x000000050600720c */ /* 0x000fe20003f06100 */
[----:B-1----:R-:W-:-:S02]  /*1950*/  IMAD R25, R23, 0x20, R25 ;  /* 0x0000002017197824 */ /* 0x002fc400078e0219 */
[----:B--2---:R-:W-:-:S10]  /*1960*/  IMAD R27, R23, 0x20, R27 ;  /* 0x00000020171b7824 */ /* 0x004fd400078e021b */
[----:B------:R-:W-:Y:S05]  /*1970*/  @!P0 BRA `(.L_x_22) ;  /* 0xfffffffc00988947 */ /* 0x000fea000383ffff */
.L_x_15:
[----:B------:R-:W-:Y:S05]  /*1980*/  BSYNC.RECONVERGENT B0 ;  /* 0x0000000000007941 */ /* 0x000fea0003800200 */
.L_x_14:
[----:B------:R-:W0:Y:S01]  /*1990*/  LDGDEPBAR ;  /* 0x00000000000079af */ /* 0x000e220000000000 */
[----:B------:R-:W-:-:S04]  /*19a0*/  DEPBAR.LE SB0, 0x0 ;  /* 0x000080000000791a */ /* 0x000fc80000000000 */
[----:B------:R-:W-:Y:S06]  /*19b0*/  BAR.SYNC.DEFER_BLOCKING 0x0 ;  /* 0x0000000000007b1d */ /* 0x000fec0000010000 */
.L_x_4:
[----:B------:R-:W-:-:S13]  /*19c0*/  ISETP.NE.AND P0, PT, R0, UR19, PT ;  /* 0x0000001300007c0c */ /* 0x000fda000bf05270 */
[----:B------:R-:W-:Y:S05]  /*19d0*/  @!P0 BRA `(.L_x_23) ;  /* 0x0000000000888947 */ /* 0x000fea0003800000 */
[----:B------:R-:W1:Y:S02]  /*19e0*/  LDC R8, c[0x0][0x388] ;  /* 0x0000e200ff087b82 */ /* 0x000e640000000800 */
[----:B-1----:R-:W-:-:S13]  /*19f0*/  ISETP.GE.AND P0, PT, R8, 0x1, PT ;  /* 0x000000010800780c */ /* 0x002fda0003f06270 */
[----:B------:R-:W-:Y:S05]  /*1a00*/  @!P0 EXIT ;  /* 0x000000000000894d */ /* 0x000fea0003800000 */
[----:B------:R-:W1:Y:S01]  /*1a10*/  S2R R5, SR_CgaCtaId ;  /* 0x0000000000057919 */ /* 0x000e620000008800 */
[----:B------:R-:W2:Y:S01]  /*1a20*/  LDC R3, c[0x0][0x3b0] ;  /* 0x0000ec00ff037b82 */ /* 0x000ea20000000800 */
[----:B------:R-:W3:Y:S01]  /*1a30*/  LDCU UR7, c[0x0][0x3a0] ;  /* 0x00007400ff0777ac */ /* 0x000ee20008000800 */
[----:B------:R-:W-:Y:S01]  /*1a40*/  MOV R2, 0x400 ;  /* 0x0000040000027802 */ /* 0x000fe20000000f00 */
[----:B------:R-:W3:Y:S01]  /*1a50*/  S2R R9, SR_TID.X ;  /* 0x0000000000097919 */ /* 0x000ee20000002100 */
[----:B------:R-:W4:Y:S03]  /*1a60*/  LDCU.64 UR4, c[0x0][0x390] ;  /* 0x00007200ff0477ac */ /* 0x000f260008000a00 */
[----:B------:R-:W-:Y:S01]  /*1a70*/  VIADD R4, R2, 0x80 ;  /* 0x0000008002047836 */ /* 0x000fe20000000000 */
[----:B----4-:R-:W-:Y:S01]  /*1a80*/  ULEA UR4, UP0, UR20, UR4, 0x3 ;  /* 0x0000000414047291 */ /* 0x010fe2000f8018ff */
[----:B--2---:R-:W-:-:S02]  /*1a90*/  IMAD R2, R8, 0x400, R3 ;  /* 0x0000040008027824 */ /* 0x004fc400078e0203 */
[----:B------:R-:W-:Y:S01]  /*1aa0*/  IMAD.MOV R8, RZ, RZ, -R8 ;  /* 0x000000ffff087224 */ /* 0x000fe200078e0a08 */
[----:B------:R-:W-:Y:S01]  /*1ab0*/  ULEA.HI.X UR5, UR20, UR5, UR6, 0x3, UP0 ;  /* 0x0000000514057291 */ /* 0x000fe200080f1c06 */
[----:B-1----:R-:W-:Y:S02]  /*1ac0*/  LEA R4, R5, R4, 0x18 ;  /* 0x0000000405047211 */ /* 0x002fe400078ec0ff */
[C---:B---3--:R-:W-:Y:S01]  /*1ad0*/  LEA R3, R9.reuse, UR7, 0x3 ;  /* 0x0000000709037c11 */ /* 0x048fe2000f8e18ff */
[----:B------:R-:W-:-:S04]  /*1ae0*/  IMAD R2, R9, 0x8, R2 ;  /* 0x0000000809027824 */ /* 0x000fc800078e0202 */
[----:B------:R-:W-:Y:S01]  /*1af0*/  IMAD.IADD R11, R4, 0x1, R3 ;  /* 0x00000001040b7824 */ /* 0x000fe200078e0203 */
[----:B------:R-:W-:-:S07]  /*1b00*/  IADD3 R10, PT, PT, R2, 0x80, R4 ;  /* 0x00000080020a7810 */ /* 0x000fce0007ffe004 */
.L_x_24:
[----:B------:R-:W-:Y:S01]  /*1b10*/  ISETP.GE.AND P0, PT, R9, R0, PT ;  /* 0x000000000900720c */ /* 0x000fe20003f06270 */
[----:B------:R-:W-:Y:S01]  /*1b20*/  IMAD.U32 R7, RZ, RZ, UR5 ;  /* 0x00000005ff077e24 */ /* 0x000fe2000f8e00ff */
[----:B------:R-:W-:Y:S01]  /*1b30*/  MOV R6, UR4 ;  /* 0x0000000400067c02 */ /* 0x000fe20008000f00 */
[----:B------:R-:W-:-:S10]  /*1b40*/  VIADD R8, R8, 0x1 ;  /* 0x0000000108087836 */ /* 0x000fd40000000000 */
[----:B------:R1:W-:Y:S04]  /*1b50*/  @!P0 LDS.64 R2, [R11] ;  /* 0x000000000b028984 */ /* 0x0003e80000000a00 */
[----:B------:R2:W3:Y:S01]  /*1b60*/  @!P0 LDS.64 R4, [R10] ;  /* 0x000000000a048984 */ /* 0x0004e20000000a00 */
[----:B-1----:R-:W-:Y:S02]  /*1b70*/  VIADD R11, R11, 0x400 ;  /* 0x000004000b0b7836 */ /* 0x002fe40000000000 */
[----:B--2---:R-:W-:Y:S01]  /*1b80*/  VIADD R10, R10, 0x400 ;  /* 0x000004000a0a7836 */ /* 0x004fe20000000000 */
[----:B---3--:R-:W-:Y:S01]  /*1b90*/  @!P0 DADD R2, R2, R4 ;  /* 0x0000000002028229 */ /* 0x008fe20000000004 */
[----:B------:R-:W-:-:S04]  /*1ba0*/  @!P0 IMAD.WIDE R4, R9, 0x8, R6 ;  /* 0x0000000809048825 */ /* 0x000fc800078e0206 */
[----:B------:R-:W-:Y:S02]  /*1bb0*/  VIADD R9, R9, 0x80 ;  /* 0x0000008009097836 */ /* 0x000fe40000000000 */
[----:B------:R1:W-:Y:S01]  /*1bc0*/  @!P0 STG.E.64 desc[UR22][R4.64], R2 ;  /* 0x0000000204008986 */ /* 0x0003e2000c101b16 */
[----:B------:R-:W-:-:S13]  /*1bd0*/  ISETP.NE.AND P0, PT, R8, RZ, PT ;  /* 0x000000ff0800720c */ /* 0x000fda0003f05270 */
[----:B-1----:R-:W-:Y:S05]  /*1be0*/  @P0 BRA `(.L_x_24) ;  /* 0xfffffffc00c80947 */ /* 0x002fea000383ffff */
[----:B------:R-:W-:Y:S05]  /*1bf0*/  EXIT ;  /* 0x000000000000794d */ /* 0x000fea0003800000 */
.L_x_23:
        /* <DEDUP_REMOVED lines=19> */
.L_x_25:
[----:B-1----:R-:W-:Y:S01]  /*1d30*/  LDS.64 R2, [R10] ;  /* 0x000000000a027984 */ /* 0x002fe20000000a00 */
[----:B------:R-:W-:Y:S01]  /*1d40*/  VIADD R0, R0, 0x1 ;  /* 0x0000000100007836 */ /* 0x000fe20000000000 */
[----:B------:R-:W-:Y:S01]  /*1d50*/  MOV R6, UR4 ;  /* 0x0000000400067c02 */ /* 0x000fe20008000f00 */
[----:B------:R-:W-:Y:S01]  /*1d60*/  IMAD.U32 R7, RZ, RZ, UR5 ;  /* 0x00000005ff077e24 */ /* 0x000fe2000f8e00ff */
[----:B------:R-:W1:Y:S02]  /*1d70*/  LDS.64 R4, [R8] ;  /* 0x0000000008047984 */ /* 0x000e640000000a00 */
[----:B------:R-:W-:Y:S01]  /*1d80*/  ISETP.NE.AND P0, PT, R0, RZ, PT ;  /* 0x000000ff0000720c */ /* 0x000fe20003f05270 */
[----:B-1----:R-:W-:Y:S01]  /*1d90*/  DADD R4, R2, R4 ;  /* 0x0000000002047229 */ /* 0x002fe20000000004 */
[----:B------:R-:W-:-:S06]  /*1da0*/  IMAD.WIDE R2, R9, 0x8, R6 ;  /* 0x0000000809027825 */ /* 0x000fcc00078e0206 */
[----:B------:R1:W-:Y:S05]  /*1db0*/  STG.E.64 desc[UR22][R2.64], R4 ;  /* 0x0000000402007986 */ /* 0x0003ea000c101b16 */
[----:B------:R-:W-:Y:S05]  /*1dc0*/  @!P0 EXIT ;  /* 0x000000000000894d */ /* 0x000fea0003800000 */
[----:B------:R-:W-:Y:S02]  /*1dd0*/  VIADD R8, R8, 0x400 ;  /* 0x0000040008087836 */ /* 0x000fe40000000000 */
[----:B------:R-:W-:Y:S02]  /*1de0*/  VIADD R10, R10, 0x400 ;  /* 0x000004000a0a7836 */ /* 0x000fe40000000000 */
[----:B------:R-:W-:Y:S01]  /*1df0*/  VIADD R9, R9, 0x80 ;  /* 0x0000008009097836 */ /* 0x000fe20000000000 */
[----:B------:R-:W-:Y:S06]  /*1e00*/  BRA `(.L_x_25) ;  /* 0xfffffffc00c87947 */ /* 0x000fec000383ffff */
        .weak           $__internal_0_$__cuda_sm20_div_u64
        .type           $__internal_0_$__cuda_sm20_div_u64,@function
        .size           $__internal_0_$__cuda_sm20_div_u64,(.L_x_67 - $__internal_0_$__cuda_sm20_div_u64)
$__internal_0_$__cuda_sm20_div_u64:
[----:B------:R-:W-:Y:S02]  /*1e10*/  IMAD.MOV.U32 R16, RZ, RZ, R8 ;  /* 0x000000ffff107224 */ /* 0x000fe400078e0008 */
[----:B------:R-:W-:-:S04]  /*1e20*/  IMAD.U32 R17, RZ, RZ, UR4 ;  /* 0x00000004ff117e24 */ /* 0x000fc8000f8e00ff */
[----:B------:R-:W1:Y:S08]  /*1e30*/  I2F.U64.RP R16, R16 ;  /* 0x0000001000107312 */ /* 0x000e700000309000 */
[----:B-1----:R-:W1:Y:S02]  /*1e40*/  MUFU.RCP R10, R16 ;  /* 0x00000010000a7308 */ /* 0x002e640000001000 */
[----:B-1----:R-:W-:-:S06]  /*1e50*/  VIADD R10, R10, 0x1ffffffe ;  /* 0x1ffffffe0a0a7836 */ /* 0x002fcc0000000000 */
[----:B------:R-:W1:Y:S02]  /*1e60*/  F2I.U64.TRUNC R10, R10 ;  /* 0x0000000a000a7311 */ /* 0x000e64000020d800 */
[----:B-1----:R-:W-:-:S04]  /*1e70*/  IMAD.WIDE.U32 R12, R10, R8, RZ ;  /* 0x000000080a0c7225 */ /* 0x002fc800078e00ff */
[----:B------:R-:W-:Y:S01]  /*1e80*/  IMAD R13, R10, UR4, R13 ;  /* 0x000000040a0d7c24 */ /* 0x000fe2000f8e020d */
[----:B------:R-:W-:-:S03]  /*1e90*/  IADD3 R19, P0, PT, RZ, -R12, RZ ;  /* 0x8000000cff137210 */ /* 0x000fc60007f1e0ff */
[----:B------:R-:W-:Y:S02]  /*1ea0*/  IMAD R13, R11, R8, R13 ;  /* 0x000000080b0d7224 */ /* 0x000fe400078e020d */
[----:B------:R-:W-:-:S04]  /*1eb0*/  IMAD.HI.U32 R12, R10, R19, RZ ;  /* 0x000000130a0c7227 */ /* 0x000fc800078e00ff */
[----:B------:R-:W-:Y:S02]  /*1ec0*/  IMAD.X R21, RZ, RZ, ~R13, P0 ;  /* 0x000000ffff157224 */ /* 0x000fe400000e0e0d */
[----:B------:R-:W-:Y:S02]  /*1ed0*/  IMAD.MOV.U32 R13, RZ, RZ, R10 ;  /* 0x000000ffff0d7224 */ /* 0x000fe400078e000a */
[-C--:B------:R-:W-:Y:S02]  /*1ee0*/  IMAD R17, R11, R21.reuse, RZ ;  /* 0x000000150b117224 */ /* 0x080fe400078e02ff */
[----:B------:R-:W-:-:S04]  /*1ef0*/  IMAD.WIDE.U32 R12, P0, R10, R21, R12 ;  /* 0x000000150a0c7225 */ /* 0x000fc8000780000c */
[----:B------:R-:W-:-:S04]  /*1f00*/  IMAD.HI.U32 R21, R11, R21, RZ ;  /* 0x000000150b157227 */ /* 0x000fc800078e00ff */
[----:B------:R-:W-:-:S05]  /*1f10*/  IMAD.HI.U32 R12, P1, R11, R19, R12 ;  /* 0x000000130b0c7227 */ /* 0x000fca000782000c */
[----:B------:R-:W-:Y:S02]  /*1f20*/  IADD3 R13, P2, PT, R17, R12, RZ ;  /* 0x0000000c110d7210 */ /* 0x000fe40007f5e0ff */
[----:B------:R-:W-:-:S03]  /*1f30*/  IADD3.X R12, PT, PT, R21, R11, RZ, P0, !PT ;  /* 0x0000000b150c7210 */ /* 0x000fc600007fe4ff */
[----:B------:R-:W-:Y:S01]  /*1f40*/  IMAD.WIDE.U32 R10, R13, R8, RZ ;  /* 0x000000080d0a7225 */ /* 0x000fe200078e00ff */
[----:B------:R-:W-:-:S03]  /*1f50*/  IADD3.X R17, PT, PT, RZ, RZ, R12, P2, P1 ;  /* 0x000000ffff117210 */ /* 0x000fc600017e240c */
[----:B------:R-:W-:Y:S01]  /*1f60*/  IMAD R11, R13, UR4, R11 ;  /* 0x000000040d0b7c24 */ /* 0x000fe2000f8e020b */
[----:B------:R-:W-:-:S03]  /*1f70*/  IADD3 R19, P0, PT, RZ, -R10, RZ ;  /* 0x8000000aff137210 */ /* 0x000fc60007f1e0ff */
[----:B------:R-:W-:Y:S02]  /*1f80*/  IMAD R11, R17, R8, R11 ;  /* 0x00000008110b7224 */ /* 0x000fe400078e020b */
[----:B------:R-:W-:-:S04]  /*1f90*/  IMAD.HI.U32 R12, R13, R19, RZ ;  /* 0x000000130d0c7227 */ /* 0x000fc800078e00ff */
[----:B------:R-:W-:-:S04]  /*1fa0*/  IMAD.X R10, RZ, RZ, ~R11, P0 ;  /* 0x000000ffff0a7224 */ /* 0x000fc800000e0e0b */
[----:B------:R-:W-:-:S04]  /*1fb0*/  IMAD.WIDE.U32 R12, P0, R13, R10, R12 ;  /* 0x0000000a0d0c7225 */ /* 0x000fc8000780000c */
[C---:B------:R-:W-:Y:S02]  /*1fc0*/  IMAD R11, R17.reuse, R10, RZ ;  /* 0x0000000a110b7224 */ /* 0x040fe400078e02ff */
[----:B------:R-:W-:-:S04]  /*1fd0*/  IMAD.HI.U32 R12, P1, R17, R19, R12 ;  /* 0x00000013110c7227 */ /* 0x000fc8000782000c */
[----:B------:R-:W-:Y:S01]  /*1fe0*/  IMAD.HI.U32 R10, R17, R10, RZ ;  /* 0x0000000a110a7227 */ /* 0x000fe200078e00ff */
[----:B------:R-:W-:-:S03]  /*1ff0*/  IADD3 R12, P2, PT, R11, R12, RZ ;  /* 0x0000000c0b0c7210 */ /* 0x000fc60007f5e0ff */
[----:B------:R-:W-:Y:S02]  /*2000*/  IMAD.X R17, R10, 0x1, R17, P0 ;  /* 0x000000010a117824 */ /* 0x000fe400000e0611 */
[----:B------:R-:W-:-:S03]  /*2010*/  IMAD.HI.U32 R10, R12, R9, RZ ;  /* 0x000000090c0a7227 */ /* 0x000fc600078e00ff */
[----:B------:R-:W-:Y:S01]  /*2020*/  IADD3.X R16, PT, PT, RZ, RZ, R17, P2, P1 ;  /* 0x000000ffff107210 */ /* 0x000fe200017e2411 */
[----:B------:R-:W-:Y:S02]  /*2030*/  IMAD.MOV.U32 R11, RZ, RZ, RZ ;  /* 0x000000ffff0b7224 */ /* 0x000fe400078e00ff */
[----:B------:R-:W-:-:S04]  /*2040*/  IMAD.WIDE.U32 R10, R12, R15, R10 ;  /* 0x0000000f0c0a7225 */ /* 0x000fc800078e000a */
[C---:B------:R-:W-:Y:S02]  /*2050*/  IMAD R13, R16.reuse, R15, RZ ;  /* 0x0000000f100d7224 */ /* 0x040fe400078e02ff */
[----:B------:R-:W-:-:S04]  /*2060*/  IMAD.HI.U32 R10, P0, R16, R9, R10 ;  /* 0x00000009100a7227 */ /* 0x000fc8000780000a */
[----:B------:R-:W-:Y:S01]  /*2070*/  IMAD.HI.U32 R12, R16, R15, RZ ;  /* 0x0000000f100c7227 */ /* 0x000fe200078e00ff */
[----:B------:R-:W-:-:S03]  /*2080*/  IADD3 R13, P1, PT, R13, R10, RZ ;  /* 0x0000000a0d0d7210 */ /* 0x000fc60007f3e0ff */
[----:B------:R-:W-:Y:S02]  /*2090*/  IMAD.X R12, RZ, RZ, R12, P0 ;  /* 0x000000ffff0c7224 */ /* 0x000fe400000e060c */
[----:B------:R-:W-:-:S04]  /*20a0*/  IMAD.WIDE.U32 R10, R13, R8, RZ ;  /* 0x000000080d0a7225 */ /* 0x000fc800078e00ff */
[----:B------:R-:W-:Y:S01]  /*20b0*/  IMAD.X R17, RZ, RZ, R12, P1 ;  /* 0x000000ffff117224 */ /* 0x000fe200008e060c */
[----:B------:R-:W-:Y:S01]  /*20c0*/  IADD3 R19, P1, PT, -R10, R9, RZ ;  /* 0x000000090a137210 */ /* 0x000fe20007f3e1ff */
[----:B------:R-:W-:-:S03]  /*20d0*/  IMAD R11, R13, UR4, R11 ;  /* 0x000000040d0b7c24 */ /* 0x000fc6000f8e020b */
[-C--:B------:R-:W-:Y:S01]  /*20e0*/  ISETP.GE.U32.AND P0, PT, R19, R8.reuse, PT ;  /* 0x000000081300720c */ /* 0x080fe20003f06070 */
[----:B------:R-:W-:-:S04]  /*20f0*/  IMAD R10, R17, R8, R11 ;  /* 0x00000008110a7224 */ /* 0x000fc800078e020b */
[----:B------:R-:W-:Y:S01]  /*2100*/  IMAD.X R16, R15, 0x1, ~R10, P1 ;  /* 0x000000010f107824 */ /* 0x000fe200008e0e0a */
[----:B------:R-:W-:Y:S01]  /*2110*/  IADD3 R10, P2, PT, R13, 0x1, RZ ;  /* 0x000000010d0a7810 */ /* 0x000fe20007f5e0ff */
[----:B------:R-:W-:Y:S01]  /*2120*/  IMAD.MOV.U32 R15, RZ, RZ, 0x0 ;  /* 0x00000000ff0f7424 */ /* 0x000fe200078e00ff */
[-C--:B------:R-:W-:Y:S02]  /*2130*/  IADD3 R9, P1, PT, -R8, R19.reuse, RZ ;  /* 0x0000001308097210 */ /* 0x080fe40007f3e1ff */
[C---:B------:R-:W-:Y:S01]  /*2140*/  ISETP.GE.U32.AND.EX P0, PT, R16.reuse, UR4, PT, P0 ;  /* 0x0000000410007c0c */ /* 0x040fe2000bf06100 */
[----:B------:R-:W-:Y:S01]  /*2150*/  IMAD.X R12, RZ, RZ, R17, P2 ;  /* 0x000000ffff0c7224 */ /* 0x000fe200010e0611 */
[----:B------:R-:W-:Y:S02]  /*2160*/  IADD3.X R11, PT, PT, R16, ~UR4, RZ, P1, !PT ;  /* 0x80000004100b7c10 */ /* 0x000fe40008ffe4ff */
[----:B------:R-:W-:Y:S02]  /*2170*/  SEL R9, R9, R19, P0 ;  /* 0x0000001309097207 */ /* 0x000fe40000000000 */
[----:B------:R-:W-:-:S02]  /*2180*/  SEL R13, R10, R13, P0 ;  /* 0x0000000d0a0d7207 */ /* 0x000fc40000000000 */
[----:B------:R-:W-:Y:S02]  /*2190*/  SEL R11, R11, R16, P0 ;  /* 0x000000100b0b7207 */ /* 0x000fe40000000000 */
[----:B------:R-:W-:Y:S02]  /*21a0*/  SEL R12, R12, R17, P0 ;  /* 0x000000110c0c7207 */ /* 0x000fe40000000000 */
[----:B------:R-:W-:Y:S02]  /*21b0*/  ISETP.GE.U32.AND P0, PT, R9, R8, PT ;  /* 0x000000080900720c */ /* 0x000fe40003f06070 */
[----:B------:R-:W-:Y:S02]  /*21c0*/  IADD3 R10, P2, PT, R13, 0x1, RZ ;  /* 0x000000010d0a7810 */ /* 0x000fe40007f5e0ff */
[----:B------:R-:W-:Y:S02]  /*21d0*/  ISETP.GE.U32.AND.EX P0, PT, R11, UR4, PT, P0 ;  /* 0x000000040b007c0c */ /* 0x000fe4000bf06100 */
[----:B------:R-:W-:Y:S01]  /*21e0*/  ISETP.NE.U32.AND P1, PT, R8, RZ, PT ;  /* 0x000000ff0800720c */ /* 0x000fe20003f25070 */
[----:B------:R-:W-:Y:S01]  /*21f0*/  IMAD.X R11, RZ, RZ, R12, P2 ;  /* 0x000000ffff0b7224 */ /* 0x000fe200010e060c */
[----:B------:R-:W-:-:S02]  /*2200*/  SEL R10, R10, R13, P0 ;  /* 0x0000000d0a0a7207 */ /* 0x000fc40000000000 */
[----:B------:R-:W-:Y:S02]  /*2210*/  ISETP.NE.AND.EX P1, PT, RZ, UR4, PT, P1 ;  /* 0x00000004ff007c0c */ /* 0x000fe4000bf25310 */
[----:B------:R-:W-:Y:S02]  /*2220*/  SEL R11, R11, R12, P0 ;  /* 0x0000000c0b0b7207 */ /* 0x000fe40000000000 */
[----:B------:R-:W-:Y:S02]  /*2230*/  SEL R10, R10, 0xffffffff, P1 ;  /* 0xffffffff0a0a7807 */ /* 0x000fe40000800000 */
[----:B------:R-:W-:Y:S01]  /*2240*/  SEL R11, R11, 0xffffffff, P1 ;  /* 0xffffffff0b0b7807 */ /* 0x000fe20000800000 */
[----:B------:R-:W-:Y:S06]  /*2250*/  RET.REL.NODEC R14 `(_ZN3cub18CUB_300001_SM_10006detail9transform16transform_kernelINS2_10policy_hubILb0EN4cuda3std3__45tupleIJN6thrust24THRUST_300001_SM_1000_NS6detail15normal_iteratorINSA_10device_ptrIdEEEESF_EEEE10policy1000ElNS7_4plusIdEESF_JPdSL_EEEvT0_iT1_T2_DpNS2_10kernel_argIT3_EE) ;  /* 0xffffffdc0e687950 */ /* 0x000fec0003c3ffff */
.L_x_26:
[----:B------:R-:W-:-:S00]  /*2260*/  BRA `(.L_x_26) ;  /* 0xfffffffc00fc7947 */ /* 0x000fc0000383ffff */
[----:B------:R-:W-:-:S00]  /*2270*/  NOP ;  /* 0x0000000000007918 */ /* 0x000fc00000000000 */
        /* <DEDUP_REMOVED lines=8> */
.L_x_67:


//--------------------- .text._ZN3cub18CUB_300001_SM_10006detail9transform16transform_kernelINS2_10policy_hubILb0EN4cuda3std3__45tupleIJN6thrust24THRUST_300001_SM_1000_NS6detail15normal_iteratorINSA_10device_ptrIdEEEESF_EEEE10policy1000EiNS7_4plusIdEESF_JPdSL_EEEvT0_iT1_T2_DpNS2_10kernel_argIT3_EE --------------------------
	.section	.text._ZN3cub18CUB_300001_SM_10006detail9transform16transform_kernelINS2_10policy_hubILb0EN4cuda3std3__45tupleIJN6thrust24THRUST_300001_SM_1000_NS6detail15normal_iteratorINSA_10device_ptrIdEEEESF_EEEE10policy1000EiNS7_4plusIdEESF_JPdSL_EEEvT0_iT1_T2_DpNS2_10kernel_argIT3_EE,"ax",@progbits
	.align	128
        .global         _ZN3cub18CUB_300001_SM_10006detail9transform16transform_kernelINS2_10policy_hubILb0EN4cuda3std3__45tupleIJN6thrust24THRUST_300001_SM_1000_NS6detail15normal_iteratorINSA_10device_ptrIdEEEESF_EEEE10policy1000EiNS7_4plusIdEESF_JPdSL_EEEvT0_iT1_T2_DpNS2_10kernel_argIT3_EE
        .type           _ZN3cub18CUB_300001_SM_10006detail9transform16transform_kernelINS2_10policy_hubILb0EN4cuda3std3__45tupleIJN6thrust24THRUST_300001_SM_1000_NS6detail15normal_iteratorINSA_10device_ptrIdEEEESF_EEEE10policy1000EiNS7_4plusIdEESF_JPdSL_EEEvT0_iT1_T2_DpNS2_10kernel_argIT3_EE,@function
        .size           _ZN3cub18CUB_300001_SM_10006detail9transform16transform_kernelINS2_10policy_hubILb0EN4cuda3std3__45tupleIJN6thrust24THRUST_300001_SM_1000_NS6detail15normal_iteratorINSA_10device_ptrIdEEEESF_EEEE10policy1000EiNS7_4plusIdEESF_JPdSL_EEEvT0_iT1_T2_DpNS2_10kernel_argIT3_EE,(.L_x_68 - _ZN3cub18CUB_300001_SM_10006detail9transform16transform_kernelINS2_10policy_hubILb0EN4cuda3std3__45tupleIJN6thrust24THRUST_300001_SM_1000_NS6detail15normal_iteratorINSA_10device_ptrIdEEEESF_EEEE10policy1000EiNS7_4plusIdEESF_JPdSL_EEEvT0_iT1_T2_DpNS2_10kernel_argIT3_EE)
        .other          _ZN3cub18CUB_300001_SM_10006detail9transform16transform_kernelINS2_10policy_hubILb0EN4cuda3std3__45tupleIJN6thrust24THRUST_300001_SM_1000_NS6detail15normal_iteratorINSA_10device_ptrIdEEEESF_EEEE10policy1000EiNS7_4plusIdEESF_JPdSL_EEEvT0_iT1_T2_DpNS2_10kernel_argIT3_EE,@"STO_CUDA_ENTRY STV_DEFAULT"
_ZN3cub18CUB_300001_SM_10006detail9transform16transform_kernelINS2_10policy_hubILb0EN4cuda3std3__45tupleIJN6thrust24THRUST_300001_SM_1000_NS6detail15normal_iteratorINSA_10device_ptrIdEEEESF_EEEE10policy1000EiNS7_4plusIdEESF_JPdSL_EEEvT0_iT1_T2_DpNS2_10kernel_argIT3_EE:
.text._ZN3cub18CUB_300001_SM_10006detail9transform16transform_kernelINS2_10policy_hubILb0EN4cuda3std3__45tupleIJN6thrust24THRUST_300001_SM_1000_NS6detail15normal_iteratorINSA_10device_ptrIdEEEESF_EEEE10policy1000EiNS7_4plusIdEESF_JPdSL_EEEvT0_iT1_T2_DpNS2_10kernel_argIT3_EE:
[----:B------:R-:W-:Y:S08]  /*0000*/  LDC R1, c[0x0][0x37c] ;  /* 0x0000df00ff017b82 */ /* 0x000ff00000000800 */
[----:B------:R-:W1:Y:S01]  /*0010*/  S2UR UR5, SR_CTAID.X ;  /* 0x00000000000579c3 */ /* 0x000e620000002500 */
[----:B------:R-:W2:Y:S01]  /*0020*/  LDCU UR7, c[0x0][0x370] ;  /* 0x00006e00ff0777ac */ /* 0x000ea20008000800 */
[----:B------:R-:W3:Y:S01]  /*0030*/  LDCU.64 UR16, c[0x0][0x380] ;  /* 0x00007000ff1077ac */ /* 0x000ee20008000a00 */
[----:B------:R-:W4:Y:S01]  /*0040*/  LDCU.64 UR20, c[0x0][0x358] ;  /* 0x00006b00ff1477ac */ /* 0x000f220008000a00 */
[----:B---3--:R-:W-:-:S02]  /*0050*/  USHF.L.U32 UR24, UR17, 0x7, URZ ;  /* 0x0000000711187899 */ /* 0x008fc400080006ff */
[----:B-1----:R-:W-:Y:S02]  /*0060*/  UIADD3 UR4, UPT, UPT, UR5, 0x2, URZ ;  /* 0x0000000205047890 */ /* 0x002fe4000fffe0ff */
[----:B------:R-:W-:Y:S02]  /*0070*/  UIMAD UR22, UR24, UR5, URZ ;  /* 0x00000005181672a4 */ /* 0x000fe4000f8e02ff */
[----:B--2---:R-:W-:Y:S02]  /*0080*/  UISETP.GE.U32.AND UP0, UPT, UR4, UR7, UPT ;  /* 0x000000070400728c */ /* 0x004fe4000bf06070 */
[----:B------:R-:W-:Y:S02]  /*0090*/  UIADD3 UR6, UPT, UPT, -UR22, UR16, URZ ;  /* 0x0000001016067290 */ /* 0x000fe4000fffe1ff */
[----:B------:R-:W-:Y:S02]  /*00a0*/  UISETP.EQ.OR UP0, UPT, UR5, URZ, UP0 ;  /* 0x000000ff0500728c */ /* 0x000fe40008702670 */
[----:B------:R-:W-:-:S04]  /*00b0*/  UISETP.LT.AND UP1, UPT, UR24, UR6, UPT ;  /* 0x000000061800728c */ /* 0x000fc8000bf21270 */
[----:B------:R-:W-:-:S03]  /*00c0*/  USEL UR23, UR24, UR6, UP1 ;  /* 0x0000000618177287 */ /* 0x000fc60008800000 */
[----:B----4-:R-:W-:Y:S09]  /*00d0*/  BRA.U UP0, `(.L_x_27) ;  /* 0x0000000100dc7547 */ /* 0x010ff2000b800000 */
        /* <DEDUP_REMOVED lines=20> */
[----:B------:R-:W-:Y:S02]  /*0220*/  ULOP3.LUT UR13, UR13, 0xfffffff0, URZ, 0xc0, !UPT ;  /* 0xfffffff00d0d7892 */ /* 0x000fe4000f8ec0ff */
[----:B------:R-:W-:Y:S02]  /*0230*/  ULOP3.LUT UR12, UR12, 0xfffffff0, URZ, 0xc0, !UPT ;  /* 0xfffffff00c0c7892 */ /* 0x000fe4000f8ec0ff */
[----:B------:R-:W-:Y:S02]  /*0240*/  ULEA UR14, UR16, UR14, 0x18 ;  /* 0x0000000e100e7291 */ /* 0x000fe4000f8ec0ff */
[----:B------:R-:W-:Y:S01]  /*0250*/  USHF.R.U32.HI UR7, URZ, 0x4, UR13 ;  /* 0x00000004ff077899 */ /* 0x000fe2000801160d */
        /* <DEDUP_REMOVED lines=8> */
[----:B------:R-:W-:-:S02]  /*02e0*/  UIADD3 UR13, UPT, UPT, UR13, UR12, URZ ;  /* 0x0000000c0d0d7290 */ /* 0x000fc4000fffe0ff */
[----:B------:R-:W-:Y:S02]  /*02f0*/  ULEA UR16, UR17, UR14, 0xa ;  /* 0x0000000e11107291 */ /* 0x000fe4000f8e50ff */
[----:B------:R-:W-:Y:S02]  /*0300*/  USHF.R.U32.HI UR12, URZ, 0x4, UR12 ;  /* 0x00000004ff0c7899 */ /* 0x000fe4000801160c */
[----:B----4-:R-:W-:Y:S01]  /*0310*/  UIMAD.WIDE UR4, UR22, 0x8, UR4 ;  /* 0x00000008160478a5 */ /* 0x010fe2000f8e0204 */
[----:B------:R-:W-:Y:S01]  /*0320*/  IMAD.U32 R0, RZ, RZ, UR13 ;  /* 0x0000000dff007e24 */ /* 0x000fe2000f8e00ff */
[----:B------:R-:W-:Y:S02]  /*0330*/  UPRMT UR7, UR7, 0x5410, URZ ;  /* 0x0000541007077896 */ /* 0x000fe400080000ff */
[----:B--2---:R-:W-:Y:S02]  /*0340*/  UIMAD.WIDE UR8, UR22, 0x8, UR8 ;  /* 0x00000008160878a5 */ /* 0x004fe4000f8e0208 */
[----:B------:R-:W-:-:S02]  /*0350*/  UIADD3 UR18, UPT, UPT, UR16, 0x80, URZ ;  /* 0x0000008010127890 */ /* 0x000fc4000fffe0ff */
[----:B------:R-:W-:Y:S01]  /*0360*/  UPRMT UR12, UR12, 0x5410, URZ ;  /* 0x000054100c0c7896 */ /* 0x000fe200080000ff */
[----:B------:R-:W-:Y:S02]  /*0370*/  UMOV UR19, UR15 ;  /* 0x0000000f00137c82 */ /* 0x000fe40008000000 */
[----:B---3--:R1:W-:Y:S06]  /*0380*/  UBLKCP.S.G [UR14], [UR4], UR7 ;  /* 0x0000000e040073ba */ /* 0x0083ec0008000207 */
[----:B------:R1:W-:Y:S01]  /*0390*/  UBLKCP.S.G [UR18], [UR8], UR12 ;  /* 0x00000012080073ba */ /* 0x0003e2000800020c */
[----:B------:R1:W-:Y:S01]  /*03a0*/  SYNCS.ARRIVE.TRANS64 RZ, [UR15], R0 ;  /* 0x00000000ffff79a7 */ /* 0x0003e2000800000f */
[----:B------:R-:W-:Y:S01]  /*03b0*/  NOP ;  /* 0x0000000000007918 */ /* 0x000fe20000000000 */
.L_x_29:
[----:B-1----:R-:W-:Y:S05]  /*03c0*/  BSYNC.RECONVERGENT B0 ;  /* 0x0000000000007941 */ /* 0x002fea0003800200 */
.L_x_28:
[----:B------:R-:W1:Y:S08]  /*03d0*/  S2UR UR5, SR_CgaCtaId ;  /* 0x00000000000579c3 */ /* 0x000e700000008800 */
[----:B------:R-:W-:Y:S01]  /*03e0*/  BAR.SYNC.DEFER_BLOCKING 0x0 ;  /* 0x0000000000007b1d */ /* 0x000fe20000010000 */
[----:B------:R-:W-:-:S05]  /*03f0*/  SHF.L.U32 R0, RZ, 0x1f, RZ ;  /* 0x0000001fff007819 */ /* 0x000fca00000006ff */
[----:B------:R-:W-:Y:S02]  /*0400*/  UMOV UR4, 0x400 ;  /* 0x0000040000047882 */ /* 0x000fe40000000000 */
[----:B-1----:R-:W-:-:S12]  /*0410*/  ULEA UR4, UR5, UR4, 0x18 ;  /* 0x0000000405047291 */ /* 0x002fd8000f8ec0ff */
.L_x_30:
[----:B------:R-:W1:Y:S02]  /*0420*/  SYNCS.PHASECHK.TRANS64.TRYWAIT P0, [UR4], R0 ;  /* 0x00000000ff0075a7 */ /* 0x000e640008001104 */
[----:B-1----:R-:W-:Y:S05]  /*0430*/  @!P0 BRA `(.L_x_30) ;  /* 0xfffffffc00f88947 */ /* 0x002fea000383ffff */
[----:B------:R-:W-:Y:S05]  /*0440*/  BRA `(.L_x_31) ;  /* 0x00000014004c7947 */ /* 0x000fea0003800000 */
.L_x_27:
[----:B------:R-:W1:Y:S01]  /*0450*/  S2R R2, SR_TID.Y ;  /* 0x0000000000027919 */ /* 0x000e620000002200 */
[----:B------:R-:W2:Y:S01]  /*0460*/  LDCU UR10, c[0x0][0x360] ;  /* 0x00006c00ff0a77ac */ /* 0x000ea20008000800 */
[----:B------:R-:W-:Y:S01]  /*0470*/  BSSY.RECONVERGENT B0, `(.L_x_32) ;  /* 0x00000af000007945 */ /* 0x000fe20003800200 */
[----:B------:R-:W1:Y:S01]  /*0480*/  S2R R3, SR_TID.Z ;  /* 0x0000000000037919 */ /* 0x000e620000002300 */
[----:B------:R-:W2:Y:S01]  /*0490*/  LDCU UR11, c[0x0][0x364] ;  /* 0x00006c80ff0b77ac */ /* 0x000ea20008000800 */
[----:B------:R-:W3:Y:S01]  /*04a0*/  LDC R0, c[0x0][0x368] ;  /* 0x0000da00ff007b82 */ /* 0x000ee20000000800 */
[----:B------:R-:W4:Y:S01]  /*04b0*/  S2R R5, SR_TID.X ;  /* 0x0000000000057919 */ /* 0x000f220000002100 */
[----:B------:R-:W-:Y:S02]  /*04c0*/  USHF.L.U32 UR4, UR23, 0x3, URZ ;  /* 0x0000000317047899 */ /* 0x000fe400080006ff */
[----:B------:R-:W-:Y:S02]  /*04d0*/  USHF.R.S32.HI UR12, URZ, 0x1f, UR22 ;  /* 0x0000001fff0c7899 */ /* 0x000fe40008011416 */
[----:B------:R-:W-:-:S04]  /*04e0*/  USHF.R.S32.HI UR5, URZ, 0x1f, UR4 ;  /* 0x0000001fff057899 */ /* 0x000fc80008011404 */
[----:B------:R-:W-:Y:S02]  /*04f0*/  USHF.R.U32.HI UR13, URZ, 0x3, UR5 ;  /* 0x00000003ff0d7899 */ /* 0x000fe40008011605 */
[----:B------:R-:W-:Y:S02]  /*0500*/  USHF.R.U64 UR7, UR4, 0x3, UR5 ;  /* 0x0000000304077899 */ /* 0x000fe40008001205 */
[----:B--2---:R-:W-:Y:S02]  /*0510*/  UIMAD UR4, UR10, UR11, URZ ;  /* 0x0000000b0a0472a4 */ /* 0x004fe4000f8e02ff */
[----:B-1----:R-:W-:Y:S02]  /*0520*/  IMAD R2, R3, UR11, R2 ;  /* 0x0000000b03027c24 */ /* 0x002fe4000f8e0202 */
[----:B------:R-:W-:Y:S02]  /*0530*/  IMAD.U32 R3, RZ, RZ, UR13 ;  /* 0x0000000dff037e24 */ /* 0x000fe4000f8e00ff */
[----:B----4-:R-:W-:-:S02]  /*0540*/  IMAD R2, R2, UR10, R5 ;  /* 0x0000000a02027c24 */ /* 0x010fc4000f8e0205 */
[----:B---3--:R-:W-:Y:S01]  /*0550*/  IMAD R5, R0, UR4, RZ ;  /* 0x0000000400057c24 */ /* 0x008fe2000f8e02ff */
[----:B------:R-:W-:Y:S02]  /*0560*/  UMOV UR4, URZ ;  /* 0x000000ff00047c82 */ /* 0x000fe40008000000 */
[----:B------:R-:W-:-:S04]  /*0570*/  ISETP.LT.U32.AND P0, PT, R2, UR7, PT ;  /* 0x0000000702007c0c */ /* 0x000fc8000bf01070 */
[----:B------:R-:W-:Y:S01]  /*0580*/  ISETP.GT.U32.AND.EX P0, PT, R3, RZ, PT, P0 ;  /* 0x000000ff0300720c */ /* 0x000fe20003f04100 */
[----:B------:R-:W-:-:S12]  /*0590*/  IMAD.MOV.U32 R3, RZ, RZ, RZ ;  /* 0x000000ffff037224 */ /* 0x000fd800078e00ff */
[----:B------:R-:W-:Y:S05]  /*05a0*/  @!P0 BRA `(.L_x_33) ;  /* 0x00000008006c8947 */ /* 0x000fea0003800000 */
[----:B------:R-:W-:Y:S01]  /*05b0*/  IMAD.IADD R7, R5, 0x1, R2 ;  /* 0x0000000105077824 */ /* 0x000fe200078e0202 */
[----:B------:R-:W-:Y:S01]  /*05c0*/  MOV R6, UR7 ;  /* 0x0000000700067c02 */ /* 0x000fe20008000f00 */
[----:B------:R-:W-:Y:S01]  /*05d0*/  IMAD.U32 R4, RZ, RZ, UR13 ;  /* 0x0000000dff047e24 */ /* 0x000fe2000f8e00ff */
[----:B------:R-:W-:Y:S01]  /*05e0*/  BSSY.RECONVERGENT B1, `(.L_x_34) ;  /* 0x0000029000017945 */ /* 0x000fe20003800200 */
[----:B------:R-:W-:Y:S01]  /*05f0*/  IMAD.U32 R8, RZ, RZ, UR13 ;  /* 0x0000000dff087e24 */ /* 0x000fe2000f8e00ff */
[C---:B------:R-:W-:Y:S01]  /*0600*/  ISETP.LT.U32.AND P2, PT, R7.reuse, UR7, PT ;  /* 0x0000000707007c0c */ /* 0x040fe2000bf41070 */
[----:B------:R-:W-:Y:S01]  /*0610*/  IMAD.MOV.U32 R9, RZ, RZ, -0x1 ;  /* 0xffffffffff097424 */ /* 0x000fe200078e00ff */
[----:B------:R-:W-:Y:S02]  /*0620*/  ISETP.LT.U32.AND P1, PT, R7, UR7, PT ;  /* 0x0000000707007c0c */ /* 0x000fe4000bf21070 */
[----:B------:R-:W-:Y:S02]  /*0630*/  ISETP.GT.U32.AND.EX P2, PT, R4, RZ, PT, P2 ;  /* 0x000000ff0400720c */ /* 0x000fe40003f44120 */
[----:B------:R-:W-:Y:S01]  /*0640*/  ISETP.GT.U32.AND.EX P1, PT, R8, RZ, PT, P1 ;  /* 0x000000ff0800720c */ /* 0x000fe20003f24110 */
[----:B------:R-:W-:Y:S01]  /*0650*/  IMAD.U32 R8, RZ, RZ, UR13 ;  /* 0x0000000dff087e24 */ /* 0x000fe2000f8e00ff */
[----:B------:R-:W-:-:S02]  /*0660*/  SEL R6, R6, R7, P2 ;  /* 0x0000000706067207 */ /* 0x000fc40001000000 */
[----:B------:R-:W-:Y:S02]  /*0670*/  SEL R4, RZ, 0x1, !P1 ;  /* 0x00000001ff047807 */ /* 0x000fe40004800000 */
        /* <DEDUP_REMOVED lines=23> */
[----:B------:R-:W-:-:S05]  /*07f0*/  @!P3 LOP3.LUT R7, RZ, R5, RZ, 0x33, !PT ;  /* 0x00000005ff07b212 */ /* 0x000fca00078e33ff */
[----:B------:R-:W-:Y:S01]  /*0800*/  IMAD.MOV.U32 R8, RZ, RZ, R7 ;  /* 0x000000ffff087224 */ /* 0x000fe200078e0007 */
[----:B------:R-:W-:Y:S06]  /*0810*/  BRA `(.L_x_36) ;  /* 0x0000000000147947 */ /* 0x000fec0003800000 */
.L_x_35:
[----:B------:R-:W-:Y:S01]  /*0820*/  IMAD.MOV.U32 R9, RZ, RZ, R12 ;  /* 0x000000ffff097224 */ /* 0x000fe200078e000c */
[----:B------:R-:W-:-:S07]  /*0830*/  MOV R8, 0x850 ;  /* 0x0000085000087802 */ /* 0x000fce0000000f00 */
[----:B------:R-:W-:Y:S05]  /*0840*/  CALL.REL.NOINC `($__internal_1_$__cuda_sm20_div_u64) ;  /* 0x0000001400587944 */ /* 0x000fea0003c00000 */
[----:B------:R-:W-:Y:S01]  /*0850*/  IMAD.MOV.U32 R8, RZ, RZ, R6 ;  /* 0x000000ffff087224 */ /* 0x000fe200078e0006 */
[----:B------:R-:W-:-:S07]  /*0860*/  MOV R9, R7 ;  /* 0x0000000700097202 */ /* 0x000fce0000000f00 */
.L_x_36:
[----:B------:R-:W-:Y:S05]  /*0870*/  BSYNC.RECONVERGENT B1 ;  /* 0x0000000000017941 */ /* 0x000fea0003800200 */
.L_x_34:
[----:B------:R-:W-:Y:S01]  /*0880*/  IADD3 R4, P1, PT, R8, R4, RZ ;  /* 0x0000000408047210 */ /* 0x000fe20007f3e0ff */
[----:B------:R-:W1:Y:S01]  /*0890*/  LDC R6, c[0x0][0x3a0] ;  /* 0x0000e800ff067b82 */ /* 0x000e620000000800 */
[----:B------:R-:W-:Y:S01]  /*08a0*/  BSSY.RECONVERGENT B1, `(.L_x_37) ;  /* 0x0000030000017945 */ /* 0x000fe20003800200 */
[----:B------:R-:W-:Y:S01]  /*08b0*/  IMAD.MOV.U32 R28, RZ, RZ, R2 ;  /* 0x000000ffff1c7224 */ /* 0x000fe200078e0002 */
[C---:B------:R-:W-:Y:S01]  /*08c0*/  LOP3.LUT R7, R4.reuse, 0x3, RZ, 0xc0, !PT ;  /* 0x0000000304077812 */ /* 0x040fe200078ec0ff */
[----:B------:R-:W-:Y:S01]  /*08d0*/  IMAD.X R8, RZ, RZ, R9, P1 ;  /* 0x000000ffff087224 */ /* 0x000fe200008e0609 */
[----:B------:R-:W-:Y:S01]  /*08e0*/  ISETP.GE.U32.AND P1, PT, R4, 0x3, PT ;  /* 0x000000030400780c */ /* 0x000fe20003f26070 */
[----:B------:R-:W-:Y:S01]  /*08f0*/  IMAD.MOV.U32 R29, RZ, RZ, R3 ;  /* 0x000000ffff1d7224 */ /* 0x000fe200078e0003 */
[----:B------:R-:W-:Y:S02]  /*0900*/  ISETP.NE.U32.AND P2, PT, R7, 0x3, PT ;  /* 0x000000030700780c */ /* 0x000fe40003f45070 */
[----:B------:R-:W-:-:S02]  /*0910*/  ISETP.GE.U32.AND.EX P1, PT, R8, RZ, PT, P1 ;  /* 0x000000ff0800720c */ /* 0x000fc40003f26110 */
[----:B------:R-:W-:Y:S02]  /*0920*/  ISETP.NE.AND.EX P2, PT, RZ, RZ, PT, P2 ;  /* 0x000000ffff00720c */ /* 0x000fe40003f45320 */
[----:B-1----:R-:W-:-:S11]  /*0930*/  SHF.R.S32.HI R10, RZ, 0x1f, R6 ;  /* 0x0000001fff0a7819 */ /* 0x002fd60000011406 */
[----:B------:R-:W-:Y:S05]  /*0940*/  @!P2 BRA `(.L_x_38) ;  /* 0x000000000094a947 */ /* 0x000fea0003800000 */
[----:B------:R-:W1:Y:S01]  /*0950*/  S2UR UR8, SR_CgaCtaId ;  /* 0x00000000000879c3 */ /* 0x000e620000008800 */
[----:B------:R-:W2:Y:S01]  /*0960*/  LDCU.64 UR14, c[0x0][0x398] ;  /* 0x00007300ff0e77ac */ /* 0x000ea20008000a00 */
[----:B------:R-:W-:Y:S01]  /*0970*/  VIADD R11, R4, 0x1 ;  /* 0x00000001040b7836 */ /* 0x000fe20000000000 */
[----:B------:R-:W-:Y:S01]  /*0980*/  MOV R29, R3 ;  /* 0x00000003001d7202 */ /* 0x000fe20000000f00 */
[----:B------:R-:W-:Y:S01]  /*0990*/  IMAD R4, R0, UR11, RZ ;  /* 0x0000000b00047c24 */ /* 0x000fe2000f8e02ff */
[----:B------:R-:W-:Y:S01]  /*09a0*/  USHF.L.U32 UR5, UR22, 0x3, URZ ;  /* 0x0000000316057899 */ /* 0x000fe200080006ff */
[----:B------:R-:W-:Y:S01]  /*09b0*/  IMAD.MOV.U32 R28, RZ, RZ, R2 ;  /* 0x000000ffff1c7224 */ /* 0x000fe200078e0002 */
[----:B------:R-:W-:Y:S01]  /*09c0*/  USHF.L.U64.HI UR9, UR22, 0x3, UR12 ;  /* 0x0000000316097899 */ /* 0x000fe2000801020c */
[----:B------:R-:W-:Y:S01]  /*09d0*/  LOP3.LUT R11, R11, 0x3, RZ, 0xc0, !PT ;  /* 0x000000030b0b7812 */ /* 0x000fe200078ec0ff */
[----:B------:R-:W-:Y:S02]  /*09e0*/  IMAD R4, R4, UR10, RZ ;  /* 0x0000000a04047c24 */ /* 0x000fe4000f8e02ff */
[----:B------:R-:W-:Y:S01]  /*09f0*/  LEA R7, P2, R2, UR5, 0x3 ;  /* 0x0000000502077c11 */ /* 0x000fe2000f8418ff */
[----:B------:R-:W-:-:S02]  /*0a00*/  UMOV UR5, 0x400 ;  /* 0x0000040000057882 */ /* 0x000fc40000000000 */
[----:B------:R-:W-:Y:S01]  /*0a10*/  UIADD3 UR5, UPT, UPT, UR5, 0x80, URZ ;  /* 0x0000008005057890 */ /* 0x000fe2000fffe0ff */
[----:B------:R-:W-:Y:S02]  /*0a20*/  LEA.HI.X R15, R2, UR9, R3, 0x3, P2 ;  /* 0x00000009020f7c11 */ /* 0x000fe400090f1c03 */
[----:B------:R-:W-:Y:S02]  /*0a30*/  IADD3 R11, P2, PT, RZ, -R11, RZ ;  /* 0x8000000bff0b7210 */ /* 0x000fe40007f5e0ff */
[----:B--2---:R-:W-:-:S03]  /*0a40*/  IADD3 R14, P3, P4, R7, UR14, R6 ;  /* 0x0000000e070e7c10 */ /* 0x004fc6000fc7e006 */
[----:B------:R-:W-:Y:S01]  /*0a50*/  IMAD.X R12, RZ, RZ, -0x1, P2 ;  /* 0xffffffffff0c7424 */ /* 0x000fe200010e06ff */
[----:B------:R-:W-:Y:S01]  /*0a60*/  IADD3.X R15, PT, PT, R15, UR15, R10, P3, P4 ;  /* 0x0000000f0f0f7c10 */ /* 0x000fe20009fe840a */
[----:B-1----:R-:W-:-:S06]  /*0a70*/  ULEA UR5, UR8, UR5, 0x18 ;  /* 0x0000000508057291 */ /* 0x002fcc000f8ec0ff */
[----:B------:R-:W-:-:S04]  /*0a80*/  VIADD R7, R6, UR5 ;  /* 0x0000000506077c36 */ /* 0x000fc80008000000 */
[----:B------:R-:W-:-:S07]  /*0a90*/  IMAD R7, R2, 0x8, R7 ;  /* 0x0000000802077824 */ /* 0x000fce00078e0207 */
.L_x_39:
[----:B------:R-:W-:Y:S01]  /*0aa0*/  IADD3 R11, P2, PT, R11, 0x1, RZ ;  /* 0x000000010b0b7810 */ /* 0x000fe20007f5e0ff */
[----:B------:R-:W-:Y:S01]  /*0ab0*/  IMAD.MOV.U32 R8, RZ, RZ, R14 ;  /* 0x000000ffff087224 */ /* 0x000fe200078e000e */
[C---:B------:R-:W-:Y:S01]  /*0ac0*/  IADD3 R28, P3, PT, R5.reuse, R28, RZ ;  /* 0x0000001c051c7210 */ /* 0x040fe20007f7e0ff */
[----:B------:R-:W-:Y:S01]  /*0ad0*/  IMAD.MOV.U32 R9, RZ, RZ, R15 ;  /* 0x000000ffff097224 */ /* 0x000fe200078e000f */
[----:B------:R-:W-:Y:S01]  /*0ae0*/  LEA R14, P4, R5, R14, 0x3 ;  /* 0x0000000e050e7211 */ /* 0x000fe200078818ff */
        /* <DEDUP_REMOVED lines=8> */
[----:B------:R-:W-:-:S02]  /*0b70*/  ISETP.NE.AND.EX P2, PT, R12, RZ, PT, P2 ;  /* 0x000000ff0c00720c */ /* 0x000fc40003f45320 */
[----:B-1----:R-:W-:-:S11]  /*0b80*/  LEA R7, R4, R7, 0x3 ;  /* 0x0000000704077211 */ /* 0x002fd600078e18ff */
[----:B------:R-:W-:Y:S05]  /*0b90*/  @P2 BRA `(.L_x_39) ;  /* 0xfffffffc00c02947 */ /* 0x000fea000383ffff */
.L_x_38:
[----:B------:R-:W-:Y:S05]  /*0ba0*/  BSYNC.RECONVERGENT B1 ;  /* 0x0000000000017941 */ /* 0x000fea0003800200 */
.L_x_37:
[----:B------:R-:W-:Y:S05]  /*0bb0*/  @!P1 BRA `(.L_x_33) ;  /* 0x0000000000e89947 */ /* 0x000fea0003800000 */
[----:B------:R-:W1:Y:S01]  /*0bc0*/  S2UR UR9, SR_CgaCtaId ;  /* 0x00000000000979c3 */ /* 0x000e620000008800 */
[----:B------:R-:W2:Y:S01]  /*0bd0*/  LDCU.64 UR16, c[0x0][0x398] ;  /* 0x00007300ff1077ac */ /* 0x000ea20008000a00 */
[----:B------:R-:W-:Y:S01]  /*0be0*/  IADD3 R4, P1, PT, R28, UR22, RZ ;  /* 0x000000161c047c10 */ /* 0x000fe2000ff3e0ff */
[----:B------:R-:W-:Y:S01]  /*0bf0*/  IMAD R9, R0, UR11, RZ ;  /* 0x0000000b00097c24 */ /* 0x000fe2000f8e02ff */
[----:B------:R-:W-:Y:S01]  /*0c00*/  UMOV UR8, 0x400 ;  /* 0x0000040000087882 */ /* 0x000fe20000000000 */
[----:B------:R-:W-:Y:S01]  /*0c10*/  USHF.L.U32 UR15, UR22, 0x3, URZ ;  /* 0x00000003160f7899 */ /* 0x000fe200080006ff */
[----:B------:R-:W-:Y:S01]  /*0c20*/  IADD3.X R13, PT, PT, R29, UR12, RZ, P1, !PT ;  /* 0x0000000c1d0d7c10 */ /* 0x000fe20008ffe4ff */
[----:B------:R-:W-:Y:S01]  /*0c30*/  UIADD3 UR8, UPT, UPT, UR8, 0x80, URZ ;  /* 0x0000008008087890 */ /* 0x000fe2000fffe0ff */
[C---:B------:R-:W-:Y:S01]  /*0c40*/  IMAD.SHL.U32 R12, R4.reuse, 0x8, RZ ;  /* 0x00000008040c7824 */ /* 0x040fe200078e00ff */
[----:B------:R-:W-:Y:S01]  /*0c50*/  USHF.L.U64.HI UR14, UR22, 0x3, UR12 ;  /* 0x00000003160e7899 */ /* 0x000fe2000801020c */
[----:B------:R-:W-:Y:S01]  /*0c60*/  SHF.L.U64.HI R13, R4, 0x3, R13 ;  /* 0x00000003040d7819 */ /* 0x000fe2000001020d */
[----:B------:R-:W-:Y:S01]  /*0c70*/  IMAD R9, R9, UR10, RZ ;  /* 0x0000000a09097c24 */ /* 0x000fe2000f8e02ff */
[----:B------:R-:W-:Y:S01]  /*0c80*/  UMOV UR5, URZ ;  /* 0x000000ff00057c82 */ /* 0x000fe20008000000 */
[----:B------:R-:W-:Y:S01]  /*0c90*/  IMAD.WIDE.U32 R12, R5, 0x18, R12 ;  /* 0x00000018050c7825 */ /* 0x000fe200078e000c */
[----:B--2---:R-:W-:-:S03]  /*0ca0*/  IADD3 R25, P2, PT, R6, UR16, RZ ;  /* 0x0000001006197c10 */ /* 0x004fc6000ff5e0ff */
[----:B------:R-:W-:Y:S01]  /*0cb0*/  VIADD R26, R13, UR5 ;  /* 0x000000050d1a7c36 */ /* 0x000fe20008000000 */
[----:B------:R-:W-:Y:S01]  /*0cc0*/  IADD3.X R7, PT, PT, R10, UR17, RZ, P2, !PT ;  /* 0x000000110a077c10 */ /* 0x000fe200097fe4ff */
[----:B-1----:R-:W-:Y:S01]  /*0cd0*/  ULEA UR8, UR9, UR8, 0x18 ;  /* 0x0000000809087291 */ /* 0x002fe2000f8ec0ff */
[----:B------:R-:W-:-:S04]  /*0ce0*/  LEA R10, P1, R28, UR15, 0x3 ;  /* 0x0000000f1c0a7c11 */ /* 0x000fc8000f8218ff */
[----:B------:R-:W-:Y:S01]  /*0cf0*/  LEA.HI.X R11, R28, UR14, R29, 0x3, P1 ;  /* 0x0000000e1c0b7c11 */ /* 0x000fe200088f1c1d */
[----:B------:R-:W-:Y:S01]  /*0d00*/  VIADD R15, R6, UR8 ;  /* 0x00000008060f7c36 */ /* 0x000fe20008000000 */
[----:B------:R-:W-:-:S03]  /*0d10*/  LEA R20, P1, R5, R10, 0x4 ;  /* 0x0000000a05147211 */ /* 0x000fc600078220ff */
[----:B------:R-:W-:Y:S01]  /*0d20*/  IMAD R8, R28, 0x8, R15 ;  /* 0x000000081c087824 */ /* 0x000fe200078e020f */
[C---:B------:R-:W-:Y:S01]  /*0d30*/  LEA.HI.X R24, R5.reuse, R11, RZ, 0x4, P1 ;  /* 0x0000000b05187211 */ /* 0x040fe200008f24ff */
[----:B------:R-:W-:-:S04]  /*0d40*/  IMAD.WIDE.U32 R14, R5, 0x8, R10 ;  /* 0x00000008050e7825 */ /* 0x000fc800078e000a */
[C-C-:B------:R-:W-:Y:S02]  /*0d50*/  IMAD R21, R9.reuse, 0x8, R8.reuse ;  /* 0x0000000809157824 */ /* 0x140fe400078e0208 */
[C-C-:B------:R-:W-:Y:S02]  /*0d60*/  IMAD R6, R9.reuse, 0x10, R8.reuse ;  /* 0x0000001009067824 */ /* 0x140fe400078e0208 */
[----:B------:R-:W-:-:S07]  /*0d70*/  IMAD R4, R9, 0x18, R8 ;  /* 0x0000001809047824 */ /* 0x000fce00078e0208 */
.L_x_40:
[----:B------:R-:W-:Y:S02]  /*0d80*/  IADD3 R16, P1, PT, R25, R10, RZ ;  /* 0x0000000a19107210 */ /* 0x000fe40007f3e0ff */
[----:B------:R-:W-:Y:S02]  /*0d90*/  IADD3 R22, P2, PT, R14, R25, RZ ;  /* 0x000000190e167210 */ /* 0x000fe40007f5e0ff */
[----:B------:R-:W-:-:S03]  /*0da0*/  IADD3.X R17, PT, PT, R7, R11, RZ, P1, !PT ;  /* 0x0000000b07117210 */ /* 0x000fc60000ffe4ff */
[----:B------:R-:W-:Y:S01]  /*0db0*/  IMAD.X R23, R15, 0x1, R7, P2 ;  /* 0x000000010f177824 */ /* 0x000fe200010e0607 */
[----:B------:R-:W-:Y:S01]  /*0dc0*/  IADD3 R18, P2, PT, R25, R12, RZ ;  /* 0x0000000c19127210 */ /* 0x000fe20007f5e0ff */
[----:B------:R-:W-:Y:S01]  /*0dd0*/  @!PT LDS RZ, [RZ] ;  /* 0x00000000fffff984 */ /* 0x000fe20000000800 */
[----:B------:R-:W-:Y:S01]  /*0de0*/  @!PT LDS RZ, [RZ] ;  /* 0x00000000fffff984 */ /* 0x000fe20000000800 */
[----:B------:R-:W-:Y:S01]  /*0df0*/  @!PT LDS RZ, [RZ] ;  /* 0x00000000fffff984 */ /* 0x000fe20000000800 */
[----:B------:R1:W-:Y:S04]  /*0e00*/  LDGSTS.E.64 [R8], desc[UR20][R16.64] ;  /* 0x0000000010087fae */ /* 0x0003e8000b9a1414 */
[----:B------:R-:W-:Y:S01]  /*0e10*/  IMAD.X R19, R7, 0x1, R26, P2 ;  /* 0x0000000107137824 */ /* 0x000fe200010e061a */
[----:B------:R2:W-:Y:S01]  /*0e20*/  LDGSTS.E.64 [R21], desc[UR20][R22.64] ;  /* 0x0000000016157fae */ /* 0x0005e2000b9a1414 */
[----:B-1----:R-:W-:Y:S01]  /*0e30*/  IADD3 R16, P1, PT, R25, R20, RZ ;  /* 0x0000001419107210 */ /* 0x002fe20007f3e0ff */
[----:B------:R-:W-:-:S04]  /*0e40*/  IMAD R8, R9, 0x20, R8 ;  /* 0x0000002009087824 */ /* 0x000fc800078e0208 */
[----:B------:R-:W-:Y:S02]  /*0e50*/  IMAD.X R17, R7, 0x1, R24, P1 ;  /* 0x0000000107117824 */ /* 0x000fe400008e0618 */
[----:B--2---:R-:W-:-:S03]  /*0e60*/  IMAD R21, R9, 0x20, R21 ;  /* 0x0000002009157824 */ /* 0x004fc600078e0215 */
[----:B------:R1:W-:Y:S04]  /*0e70*/  LDGSTS.E.64 [R6], desc[UR20][R16.64] ;  /* 0x0000000010067fae */ /* 0x0003e8000b9a1414 */
[----:B------:R2:W-:Y:S01]  /*0e80*/  LDGSTS.E.64 [R4], desc[UR20][R18.64] ;  /* 0x0000000012047fae */ /* 0x0005e2000b9a1414 */
[----:B-1----:R-:W-:Y:S02]  /*0e90*/  IMAD.MOV.U32 R16, RZ, RZ, R25 ;  /* 0x000000ffff107224 */ /* 0x002fe400078e0019 */
[----:B------:R-:W-:Y:S02]  /*0ea0*/  IMAD.MOV.U32 R17, RZ, RZ, R7 ;  /* 0x000000ffff117224 */ /* 0x000fe400078e0007 */
[----:B--2---:R-:W-:-:S04]  /*0eb0*/  IMAD.WIDE.U32 R18, R5, 0x4, R28 ;  /* 0x0000000405127825 */ /* 0x004fc800078e001c */
[----:B------:R-:W-:Y:S01]  /*0ec0*/  IMAD.WIDE.U32 R16, R5, 0x20, R16 ;  /* 0x0000002005107825 */ /* 0x000fe200078e0010 */
[----:B------:R-:W-:Y:S02]  /*0ed0*/  ISETP.GE.U32.AND P1, PT, R18, UR7, PT ;  /* 0x0000000712007c0c */ /* 0x000fe4000bf26070 */
[----:B------:R-:W-:Y:S01]  /*0ee0*/  MOV R29, R19 ;  /* 0x00000013001d7202 */ /* 0x000fe20000000f00 */
[----:B------:R-:W-:Y:S01]  /*0ef0*/  IMAD.MOV.U32 R28, RZ, RZ, R18 ;  /* 0x000000ffff1c7224 */ /* 0x000fe200078e0012 */
[----:B------:R-:W-:Y:S01]  /*0f00*/  ISETP.GE.U32.AND.EX P1, PT, R19, UR13, PT, P1 ;  /* 0x0000000d13007c0c */ /* 0x000fe2000bf26110 */
[----:B------:R-:W-:Y:S02]  /*0f10*/  IMAD.MOV.U32 R25, RZ, RZ, R16 ;  /* 0x000000ffff197224 */ /* 0x000fe400078e0010 */
[----:B------:R-:W-:Y:S02]  /*0f20*/  IMAD.MOV.U32 R7, RZ, RZ, R17 ;  /* 0x000000ffff077224 */ /* 0x000fe400078e0011 */
[----:B------:R-:W-:-:S02]  /*0f30*/  IMAD R6, R9, 0x20, R6 ;  /* 0x0000002009067824 */ /* 0x000fc400078e0206 */
[----:B------:R-:W-:-:S06]  /*0f40*/  IMAD R4, R9, 0x20, R4 ;  /* 0x0000002009047824 */ /* 0x000fcc00078e0204 */
[----:B------:R-:W-:Y:S05]  /*0f50*/  @!P1 BRA `(.L_x_40) ;  /* 0xfffffffc00889947 */ /* 0x000fea000383ffff */
.L_x_33:
[----:B------:R-:W-:Y:S05]  /*0f60*/  BSYNC.RECONVERGENT B0 ;  /* 0x0000000000007941 */ /* 0x000fea0003800200 */
.L_x_32:
[----:B------:R-:W0:Y:S01]  /*0f70*/  LDGDEPBAR ;  /* 0x00000000000079af */ /* 0x000e220000000000 */
[----:B------:R-:W-:Y:S04]  /*0f80*/  BSSY.RECONVERGENT B0, `(.L_x_41) ;  /* 0x000009c000007945 */ /* 0x000fe80003800200 */
[----:B------:R-:W-:Y:S05]  /*0f90*/  @!P0 BRA `(.L_x_42) ;  /* 0x0000000800688947 */ /* 0x000fea0003800000 */
[----:B------:R-:W-:Y:S01]  /*0fa0*/  IADD3 R9, PT, PT, R5, R2, RZ ;  /* 0x0000000205097210 */ /* 0x000fe20007ffe0ff */
[----:B------:R-:W-:Y:S01]  /*0fb0*/  IMAD.U32 R4, RZ, RZ, UR13 ;  /* 0x0000000dff047e24 */ /* 0x000fe2000f8e00ff */
[----:B------:R-:W-:Y:S01]  /*0fc0*/  BSSY.RECONVERGENT B1, `(.L_x_43) ;  /* 0x0000028000017945 */ /* 0x000fe20003800200 */
[----:B------:R-:W-:Y:S01]  /*0fd0*/  IMAD.U32 R7, RZ, RZ, UR13 ;  /* 0x0000000dff077e24 */ /* 0x000fe2000f8e00ff */
[C---:B------:R-:W-:Y:S01]  /*0fe0*/  ISETP.LT.U32.AND P0, PT, R9.reuse, UR7, PT ;  /* 0x0000000709007c0c */ /* 0x040fe2000bf01070 */
[----:B------:R-:W-:Y:S01]  /*0ff0*/  IMAD.U32 R6, RZ, RZ, UR7 ;  /* 0x00000007ff067e24 */ /* 0x000fe2000f8e00ff */
[----:B------:R-:W-:Y:S01]  /*1000*/  ISETP.LT.U32.AND P1, PT, R9, UR7, PT ;  /* 0x0000000709007c0c */ /* 0x000fe2000bf21070 */
[----:B------:R-:W-:Y:S01]  /*1010*/  IMAD.U32 R10, RZ, RZ, UR13 ;  /* 0x0000000dff0a7e24 */ /* 0x000fe2000f8e00ff */
[----:B------:R-:W-:Y:S02]  /*1020*/  ISETP.GT.U32.AND.EX P0, PT, R4, RZ, PT, P0 ;  /* 0x000000ff0400720c */ /* 0x000fe40003f04100 */
[----:B------:R-:W-:Y:S01]  /*1030*/  ISETP.GT.U32.AND.EX P1, PT, R7, RZ, PT, P1 ;  /* 0x000000ff0700720c */ /* 0x000fe20003f24110 */
[----:B------:R-:W-:Y:S01]  /*1040*/  IMAD.MOV.U32 R7, RZ, RZ, -0x1 ;  /* 0xffffffffff077424 */ /* 0x000fe200078e00ff */
        /* <DEDUP_REMOVED lines=12> */
[----:B-1----:R-:W-:-:S06]  /*1110*/  IADD3 R7, PT, PT, R10, 0xffffffe, RZ ;  /* 0x0ffffffe0a077810 */ /* 0x002fcc0007ffe0ff */
[----:B------:R-:W1:Y:S02]  /*1120*/  F2I.FTZ.U32.TRUNC.NTZ R7, R7 ;  /* 0x0000000700077305 */ /* 0x000e64000021f000 */
[----:B-1----:R-:W-:-:S04]  /*1130*/  IMAD R11, R11, R7, RZ ;  /* 0x000000070b0b7224 */ /* 0x002fc800078e02ff */
[----:B------:R-:W-:-:S06]  /*1140*/  IMAD.HI.U32 R6, R7, R11, R6 ;  /* 0x0000000b07067227 */ /* 0x000fcc00078e0006 */
[----:B------:R-:W-:-:S04]  /*1150*/  IMAD.HI.U32 R8, R6, R9, RZ ;  /* 0x0000000906087227 */ /* 0x000fc800078e00ff */
[----:B------:R-:W-:-:S04]  /*1160*/  IMAD.MOV R6, RZ, RZ, -R8 ;  /* 0x000000ffff067224 */ /* 0x000fc800078e0a08 */
[----:B------:R-:W-:Y:S02]  /*1170*/  IMAD R6, R5, R6, R9 ;  /* 0x0000000605067224 */ /* 0x000fe400078e0209 */
[----:B------:R-:W-:-:S03]  /*1180*/  IMAD.MOV.U32 R9, RZ, RZ, RZ ;  /* 0x000000ffff097224 */ /* 0x000fc600078e00ff */
[----:B------:R-:W-:-:S13]  /*1190*/  ISETP.GE.U32.AND P0, PT, R6, R5, PT ;  /* 0x000000050600720c */ /* 0x000fda0003f06070 */
[----:B------:R-:W-:Y:S02]  /*11a0*/  @P0 IMAD.IADD R6, R6, 0x1, -R5 ;  /* 0x0000000106060824 */ /* 0x000fe400078e0a05 */
[----:B------:R-:W-:-:S03]  /*11b0*/  @P0 VIADD R8, R8, 0x1 ;  /* 0x0000000108080836 */ /* 0x000fc60000000000 */
[----:B------:R-:W-:-:S13]  /*11c0*/  ISETP.GE.U32.AND P1, PT, R6, R5, PT ;  /* 0x000000050600720c */ /* 0x000fda0003f26070 */
[----:B------:R-:W-:Y:S02]  /*11d0*/  @P1 IADD3 R8, PT, PT, R8, 0x1, RZ ;  /* 0x0000000108081810 */ /* 0x000fe40007ffe0ff */
[----:B------:R-:W-:Y:S01]  /*11e0*/  @!P2 LOP3.LUT R8, RZ, R5, RZ, 0x33, !PT ;  /* 0x00000005ff08a212 */ /* 0x000fe200078e33ff */
[----:B------:R-:W-:Y:S06]  /*11f0*/  BRA `(.L_x_45) ;  /* 0x0000000000107947 */ /* 0x000fec0003800000 */
.L_x_44:
[----:B------:R-:W-:-:S07]  /*1200*/  MOV R8, 0x1220 ;  /* 0x0000122000087802 */ /* 0x000fce0000000f00 */
[----:B------:R-:W-:Y:S05]  /*1210*/  CALL.REL.NOINC `($__internal_1_$__cuda_sm20_div_u64) ;  /* 0x0000000800e47944 */ /* 0x000fea0003c00000 */
[----:B------:R-:W-:Y:S02]  /*1220*/  IMAD.MOV.U32 R8, RZ, RZ, R6 ;  /* 0x000000ffff087224 */ /* 0x000fe400078e0006 */
[----:B------:R-:W-:-:S07]  /*1230*/  IMAD.MOV.U32 R9, RZ, RZ, R7 ;  /* 0x000000ffff097224 */ /* 0x000fce00078e0007 */
.L_x_45:
[----:B------:R-:W-:Y:S05]  /*1240*/  BSYNC.RECONVERGENT B1 ;  /* 0x0000000000017941 */ /* 0x000fea0003800200 */
.L_x_43:
[----:B------:R-:W-:Y:S01]  /*1250*/  IADD3 R4, P0, PT, R8, R4, RZ ;  /* 0x0000000408047210 */ /* 0x000fe20007f1e0ff */
[----:B------:R-:W1:Y:S01]  /*1260*/  LDC R6, c[0x0][0x3b0] ;  /* 0x0000ec00ff067b82 */ /* 0x000e620000000800 */
[----:B------:R-:W-:Y:S02]  /*1270*/  BSSY.RECONVERGENT B1, `(.L_x_46) ;  /* 0x0000031000017945 */ /* 0x000fe40003800200 */
[C---:B------:R-:W-:Y:S01]  /*1280*/  LOP3.LUT R7, R4.reuse, 0x3, RZ, 0xc0, !PT ;  /* 0x0000000304077812 */ /* 0x040fe200078ec0ff */
[----:B------:R-:W-:Y:S01]  /*1290*/  IMAD.X R8, RZ, RZ, R9, P0 ;  /* 0x000000ffff087224 */ /* 0x000fe200000e0609 */
[----:B------:R-:W-:Y:S02]  /*12a0*/  ISETP.GE.U32.AND P0, PT, R4, 0x3, PT ;  /* 0x000000030400780c */ /* 0x000fe40003f06070 */
[----:B------:R-:W-:Y:S02]  /*12b0*/  ISETP.NE.U32.AND P1, PT, R7, 0x3, PT ;  /* 0x000000030700780c */ /* 0x000fe40003f25070 */
[----:B------:R-:W-:Y:S01]  /*12c0*/  ISETP.GE.U32.AND.EX P0, PT, R8, RZ, PT, P0 ;  /* 0x000000ff0800720c */ /* 0x000fe20003f06100 */
[----:B------:R-:W-:Y:S01]  /*12d0*/  IMAD.U32 R8, RZ, RZ, UR22 ;  /* 0x00000016ff087e24 */ /* 0x000fe2000f8e00ff */
[----:B------:R-:W-:-:S04]  /*12e0*/  ISETP.NE.AND.EX P1, PT, RZ, RZ, PT, P1 ;  /* 0x000000ffff00720c */ /* 0x000fc80003f25310 */
[----:B------:R-:W-:Y:S02]  /*12f0*/  SHF.R.S32.HI R8, RZ, 0x1f, R8 ;  /* 0x0000001fff087819 */ /* 0x000fe40000011408 */
[----:B-1----:R-:W-:-:S07]  /*1300*/  SHF.R.S32.HI R18, RZ, 0x1f, R6 ;  /* 0x0000001fff127819 */ /* 0x002fce0000011406 */
[----:B------:R-:W-:Y:S05]  /*1310*/  @!P1 BRA `(.L_x_47) ;  /* 0x0000000000989947 */ /* 0x000fea0003800000 */
[----:B------:R-:W1:Y:S01]  /*1320*/  S2UR UR8, SR_CgaCtaId ;  /* 0x00000000000879c3 */ /* 0x000e620000008800 */
[----:B------:R-:W2:Y:S01]  /*1330*/  LDCU.64 UR14, c[0x0][0x3a8] ;  /* 0x00007500ff0e77ac */ /* 0x000ea20008000a00 */
[----:B------:R-:W-:Y:S01]  /*1340*/  MOV R7, UR22 ;  /* 0x0000001600077c02 */ /* 0x000fe20008000f00 */
[----:B------:R-:W-:Y:S01]  /*1350*/  VIADD R9, R4, 0x1 ;  /* 0x0000000104097836 */ /* 0x000fe20000000000 */
[----:B------:R-:W-:Y:S01]  /*1360*/  UMOV UR5, 0x400 ;  /* 0x0000040000057882 */ /* 0x000fe20000000000 */
[----:B------:R-:W-:Y:S01]  /*1370*/  USHF.L.U32 UR9, UR22, 0x3, URZ ;  /* 0x0000000316097899 */ /* 0x000fe200080006ff */
[----:B------:R-:W-:Y:S02]  /*1380*/  SHF.L.U64.HI R4, R7, 0x3, R8 ;  /* 0x0000000307047819 */ /* 0x000fe40000010208 */
[----:B------:R-:W3:Y:S01]  /*1390*/  LDC R11, c[0x0][0x384] ;  /* 0x0000e100ff0b7b82 */ /* 0x000ee20000000800 */
[----:B------:R-:W-:Y:S01]  /*13a0*/  UIADD3 UR5, UPT, UPT, UR5, 0x80, URZ ;  /* 0x0000008005057890 */ /* 0x000fe2000fffe0ff */
[----:B------:R-:W-:Y:S01]  /*13b0*/  LOP3.LUT R9, R9, 0x3, RZ, 0xc0, !PT ;  /* 0x0000000309097812 */ /* 0x000fe200078ec0ff */
[----:B------:R-:W-:Y:S01]  /*13c0*/  IMAD R10, R0, UR11, RZ ;  /* 0x0000000b000a7c24 */ /* 0x000fe2000f8e02ff */
[----:B------:R-:W-:-:S02]  /*13d0*/  LEA R7, P1, R2, UR9, 0x3 ;  /* 0x0000000902077c11 */ /* 0x000fc4000f8218ff */
[----:B------:R-:W-:Y:S01]  /*13e0*/  IADD3 R9, P3, PT, RZ, -R9, RZ ;  /* 0x80000009ff097210 */ /* 0x000fe20007f7e0ff */
[----:B------:R-:W-:Y:S01]  /*13f0*/  IMAD R14, R10, UR10, RZ ;  /* 0x0000000a0a0e7c24 */ /* 0x000fe2000f8e02ff */
[----:B------:R-:W-:Y:S02]  /*1400*/  LEA.HI.X R13, R2, R4, R3, 0x3, P1 ;  /* 0x00000004020d7211 */ /* 0x000fe400008f1c03 */
[----:B--2---:R-:W-:-:S04]  /*1410*/  IADD3 R12, P1, P2, R7, UR14, R6 ;  /* 0x0000000e070c7c10 */ /* 0x004fc8000fa3e006 */
[----:B------:R-:W-:Y:S01]  /*1420*/  IADD3.X R13, PT, PT, R13, UR15, R18, P1, P2 ;  /* 0x0000000f0d0d7c10 */ /* 0x000fe20008fe4412 */
[----:B-1----:R-:W-:-:S06]  /*1430*/  ULEA UR5, UR8, UR5, 0x18 ;  /* 0x0000000508057291 */ /* 0x002fcc000f8ec0ff */
[----:B------:R-:W-:-:S04]  /*1440*/  VIADD R4, R6, UR5 ;  /* 0x0000000506047c36 */ /* 0x000fc80008000000 */
[----:B---3--:R-:W-:Y:S02]  /*1450*/  IMAD R7, R11, 0x400, R4 ;  /* 0x000004000b077824 */ /* 0x008fe400078e0204 */
[----:B------:R-:W-:Y:S02]  /*1460*/  IMAD.X R4, RZ, RZ, -0x1, P3 ;  /* 0xffffffffff047424 */ /* 0x000fe400018e06ff */
[----:B------:R-:W-:-:S07]  /*1470*/  IMAD R7, R2, 0x8, R7 ;  /* 0x0000000802077824 */ /* 0x000fce00078e0207 */
.L_x_48:
[----:B------:R-:W-:Y:S01]  /*1480*/  IADD3 R9, P1, PT, R9, 0x1, RZ ;  /* 0x0000000109097810 */ /* 0x000fe20007f3e0ff */
[----:B------:R-:W-:Y:S01]  /*1490*/  IMAD.MOV.U32 R11, RZ, RZ, R13 ;  /* 0x000000ffff0b7224 */ /* 0x000fe200078e000d */
[----:B------:R-:W-:Y:S02]  /*14a0*/  MOV R10, R12 ;  /* 0x0000000c000a7202 */ /* 0x000fe40000000f00 */
[----:B------:R-:W-:Y:S01]  /*14b0*/  IADD3 R2, P2, PT, R5, R2, RZ ;  /* 0x0000000205027210 */ /* 0x000fe20007f5e0ff */
[----:B------:R-:W-:Y:S01]  /*14c0*/  IMAD.X R4, RZ, RZ, R4, P1 ;  /* 0x000000ffff047224 */ /* 0x000fe200008e0604 */
[----:B------:R-:W-:Y:S01]  /*14d0*/  ISETP.NE.U32.AND P1, PT, R9, RZ, PT ;  /* 0x000000ff0900720c */ /* 0x000fe20003f25070 */
[----:B------:R-:W-:Y:S01]  /*14e0*/  @!PT LDS RZ, [RZ] ;  /* 0x00000000fffff984 */ /* 0x000fe20000000800 */
[----:B------:R-:W-:Y:S01]  /*14f0*/  @!PT LDS RZ, [RZ] ;  /* 0x00000000fffff984 */ /* 0x000fe20000000800 */
[----:B------:R-:W-:Y:S01]  /*1500*/  @!PT LDS RZ, [RZ] ;  /* 0x00000000fffff984 */ /* 0x000fe20000000800 */
[----:B------:R1:W-:Y:S01]  /*1510*/  LDGSTS.E.64 [R7+0x80], desc[UR20][R10.64] ;  /* 0x000800000a077fae */ /* 0x0003e2000b9a1414 */
[----:B------:R-:W-:Y:S01]  /*1520*/  LEA R12, P3, R5, R12, 0x3 ;  /* 0x0000000c050c7211 */ /* 0x000fe200078618ff */
[----:B------:R-:W-:Y:S01]  /*1530*/  IMAD.X R3, RZ, RZ, R3, P2 ;  /* 0x000000ffff037224 */ /* 0x000fe200010e0603 */
[----:B------:R-:W-:-:S02]  /*1540*/  ISETP.NE.AND.EX P1, PT, R4, RZ, PT, P1 ;  /* 0x000000ff0400720c */ /* 0x000fc40003f25310 */
[----:B------:R-:W-:Y:S01]  /*1550*/  LEA.HI.X R13, R5, R13, RZ, 0x3, P3 ;  /* 0x0000000d050d7211 */ /* 0x000fe200018f1cff */
[----:B-1----:R-:W-:-:S10]  /*1560*/  IMAD R7, R14, 0x8, R7 ;  /* 0x000000080e077824 */ /* 0x002fd400078e0207 */
[----:B------:R-:W-:Y:S05]  /*1570*/  @P1 BRA `(.L_x_48) ;  /* 0xfffffffc00c01947 */ /* 0x000fea000383ffff */
.L_x_47:
[----:B------:R-:W-:Y:S05]  /*1580*/  BSYNC.RECONVERGENT B1 ;  /* 0x0000000000017941 */ /* 0x000fea0003800200 */
.L_x_46:
[----:B------:R-:W-:Y:S05]  /*1590*/  @!P0 BRA `(.L_x_42) ;  /* 0x0000000000e88947 */ /* 0x000fea0003800000 */
[----:B------:R-:W1:Y:S01]  /*15a0*/  S2UR UR8, SR_CgaCtaId ;  /* 0x00000000000879c3 */ /* 0x000e620000008800 */
[----:B------:R-:W2:Y:S01]  /*15b0*/  LDCU.64 UR14, c[0x0][0x3a8] ;  /* 0x00007500ff0e77ac */ /* 0x000ea20008000a00 */
[----:B------:R-:W-:Y:S02]  /*15c0*/  IADD3 R9, P0, PT, R2, UR22, RZ ;  /* 0x0000001602097c10 */ /* 0x000fe4000ff1e0ff */
[----:B------:R-:W-:Y:S01]  /*15d0*/  MOV R11, UR22 ;  /* 0x00000016000b7c02 */ /* 0x000fe20008000f00 */
[----:B------:R-:W-:Y:S02]  /*15e0*/  UMOV UR5, 0x400 ;  /* 0x0000040000057882 */ /* 0x000fe40000000000 */
[----:B------:R-:W-:Y:S01]  /*15f0*/  UIADD3 UR5, UPT, UPT, UR5, 0x80, URZ ;  /* 0x0000008005057890 */ /* 0x000fe2000fffe0ff */
[----:B------:R-:W3:Y:S01]  /*1600*/  LDC R10, c[0x0][0x384] ;  /* 0x0000e100ff0a7b82 */ /* 0x000ee20000000800 */
[----:B--2---:R-:W-:-:S04]  /*1610*/  IADD3 R4, P1, PT, R6, UR14, RZ ;  /* 0x0000000e06047c10 */ /* 0x004fc8000ff3e0ff */
[----:B------:R-:W-:Y:S01]  /*1620*/  IADD3.X R18, PT, PT, R18, UR15, RZ, P1, !PT ;  /* 0x0000000f12127c10 */ /* 0x000fe20008ffe4ff */
[----:B-1----:R-:W-:Y:S02]  /*1630*/  ULEA UR5, UR8, UR5, 0x18 ;  /* 0x0000000508057291 */ /* 0x002fe4000f8ec0ff */
[----:B------:R-:W-:-:S04]  /*1640*/  USHF.L.U32 UR8, UR22, 0x3, URZ ;  /* 0x0000000316087899 */ /* 0x000fc800080006ff */
[----:B------:R-:W-:Y:S01]  /*1650*/  VIADD R7, R6, UR5 ;  /* 0x0000000506077c36 */ /* 0x000fe20008000000 */
[----:B------:R-:W-:Y:S01]  /*1660*/  UMOV UR5, URZ ;  /* 0x000000ff00057c82 */ /* 0x000fe20008000000 */
[----:B------:R-:W-:Y:S01]  /*1670*/  IMAD.X R6, R8, 0x1, R3, P0 ;  /* 0x0000000108067824 */ /* 0x000fe200000e0603 */
[----:B------:R-:W-:Y:S01]  /*1680*/  LEA R16, P0, R2, UR8, 0x3 ;  /* 0x0000000802107c11 */ /* 0x000fe2000f8018ff */
[----:B---3--:R-:W-:Y:S01]  /*1690*/  IMAD R21, R10, 0x400, R7 ;  /* 0x000004000a157824 */ /* 0x008fe200078e0207 */
[----:B------:R-:W-:Y:S01]  /*16a0*/  SHF.L.U64.HI R10, R11, 0x3, R8 ;  /* 0x000000030b0a7819 */ /* 0x000fe20000010208 */
[----:B------:R-:W-:Y:S01]  /*16b0*/  IMAD R8, R0, UR11, RZ ;  /* 0x0000000b00087c24 */ /* 0x000fe2000f8e02ff */
[C---:B------:R-:W-:Y:S01]  /*16c0*/  SHF.L.U64.HI R7, R9.reuse, 0x3, R6 ;  /* 0x0000000309077819 */ /* 0x040fe20000010206 */
[----:B------:R-:W-:Y:S01]  /*16d0*/  IMAD.SHL.U32 R6, R9, 0x8, RZ ;  /* 0x0000000809067824 */ /* 0x000fe200078e00ff */
[----:B------:R-:W-:Y:S01]  /*16e0*/  LEA.HI.X R0, R2, R10, R3, 0x3, P0 ;  /* 0x0000000a02007211 */ /* 0x000fe200000f1c03 */
[----:B------:R-:W-:Y:S01]  /*16f0*/  IMAD R24, R8, UR10, RZ ;  /* 0x0000000a08187c24 */ /* 0x000fe2000f8e02ff */
[CC--:B------:R-:W-:Y:S01]  /*1700*/  LEA R19, P0, R5.reuse, R16.reuse, 0x3 ;  /* 0x0000001005137211 */ /* 0x0c0fe200078018ff */
[----:B------:R-:W-:Y:S01]  /*1710*/  IMAD R21, R2, 0x8, R21 ;  /* 0x0000000802157824 */ /* 0x000fe200078e0215 */
[C---:B------:R-:W-:Y:S01]  /*1720*/  LEA R17, P1, R5.reuse, R16, 0x4 ;  /* 0x0000001005117211 */ /* 0x040fe200078220ff */
[C---:B------:R-:W-:Y:S01]  /*1730*/  IMAD.WIDE.U32 R6, R5.reuse, 0x18, R6 ;  /* 0x0000001805067825 */ /* 0x040fe200078e0006 */
[----:B------:R-:W-:-:S02]  /*1740*/  LEA.HI.X R29, R5, R0, RZ, 0x3, P0 ;  /* 0x00000000051d7211 */ /* 0x000fc400000f1cff */
[----:B------:R-:W-:Y:S01]  /*1750*/  LEA.HI.X R20, R5, R0, RZ, 0x4, P1 ;  /* 0x0000000005147211 */ /* 0x000fe200008f24ff */
[----:B------:R-:W-:Y:S01]  /*1760*/  VIADD R22, R7, UR5 ;  /* 0x0000000507167c36 */ /* 0x000fe20008000000 */
[C---:B------:R-:W-:Y:S01]  /*1770*/  LEA R23, R24.reuse, R21, 0x3 ;  /* 0x0000001518177211 */ /* 0x040fe200078e18ff */
[C-C-:B------:R-:W-:Y:S02]  /*1780*/  IMAD R25, R24.reuse, 0x10, R21.reuse ;  /* 0x0000001018197824 */ /* 0x140fe400078e0215 */
[----:B------:R-:W-:-:S07]  /*1790*/  IMAD R27, R24, 0x18, R21 ;  /* 0x00000018181b7824 */ /* 0x000fce00078e0215 */
.L_x_49:
[C---:B------:R-:W-:Y:S02]  /*17a0*/  IADD3 R8, P0, PT, R4.reuse, R16, RZ ;  /* 0x0000001004087210 */ /* 0x040fe40007f1e0ff */
[C---:B------:R-:W-:Y:S02]  /*17b0*/  IADD3 R10, P1, PT, R4.reuse, R19, RZ ;  /* 0x00000013040a7210 */ /* 0x040fe40007f3e0ff */
[----:B------:R-:W-:Y:S01]  /*17c0*/  IADD3 R14, P2, PT, R4, R6, RZ ;  /* 0x00000006040e7210 */ /* 0x000fe20007f5e0ff */
[----:B------:R-:W-:Y:S01]  /*17d0*/  IMAD.X R9, R18, 0x1, R0, P0 ;  /* 0x0000000112097824 */ /* 0x000fe200000e0600 */
[----:B------:R-:W-:Y:S01]  /*17e0*/  IADD3 R12, P0, PT, R4, R17, RZ ;  /* 0x00000011040c7210 */ /* 0x000fe20007f1e0ff */
[C---:B------:R-:W-:Y:S01]  /*17f0*/  IMAD.X R11, R18.reuse, 0x1, R29, P1 ;  /* 0x00000001120b7824 */ /* 0x040fe200008e061d */
[C---:B------:R-:W-:Y:S01]  /*1800*/  LEA R4, P1, R5.reuse, R4, 0x5 ;  /* 0x0000000405047211 */ /* 0x040fe200078228ff */
[C---:B------:R-:W-:Y:S01]  /*1810*/  IMAD.X R15, R18.reuse, 0x1, R22, P2 ;  /* 0x00000001120f7824 */ /* 0x040fe200010e0616 */
[----:B------:R-:W-:Y:S01]  /*1820*/  @!PT LDS RZ, [RZ] ;  /* 0x00000000fffff984 */ /* 0x000fe20000000800 */
[----:B------:R-:W-:Y:S01]  /*1830*/  @!PT LDS RZ, [RZ] ;  /* 0x00000000fffff984 */ /* 0x000fe20000000800 */
[----:B------:R-:W-:Y:S01]  /*1840*/  @!PT LDS RZ, [RZ] ;  /* 0x00000000fffff984 */ /* 0x000fe20000000800 */
[----:B------:R1:W-:Y:S01]  /*1850*/  LDGSTS.E.64 [R21+0x80], desc[UR20][R8.64] ;  /* 0x0008000008157fae */ /* 0x0003e2000b9a1414 */
[----:B------:R-:W-:Y:S01]  /*1860*/  IMAD.X R13, R18, 0x1, R20, P0 ;  /* 0x00000001120d7824 */ /* 0x000fe200000e0614 */
[----:B------:R-:W-:-:S02]  /*1870*/  LEA R2, P0, R5, R2, 0x2 ;  /* 0x0000000205027211 */ /* 0x000fc400078010ff */
[----:B------:R2:W-:Y:S01]  /*1880*/  LDGSTS.E.64 [R23+0x80], desc[UR20][R10.64] ;  /* 0x000800000a177fae */ /* 0x0005e2000b9a1414 */
[C---:B------:R-:W-:Y:S02]  /*1890*/  LEA.HI.X R18, R5.reuse, R18, RZ, 0x5, P1 ;  /* 0x0000001205127211 */ /* 0x040fe400008f2cff */
[----:B------:R-:W-:Y:S01]  /*18a0*/  LEA.HI.X R3, R5, R3, RZ, 0x2, P0 ;  /* 0x0000000305037211 */ /* 0x000fe200000f14ff */
[----:B------:R3:W-:Y:S01]  /*18b0*/  LDGSTS.E.64 [R25+0x80], desc[UR20][R12.64] ;  /* 0x000800000c197fae */ /* 0x0007e2000b9a1414 */
[----:B------:R-:W-:-:S03]  /*18c0*/  ISETP.GE.U32.AND P0, PT, R2, UR7, PT ;  /* 0x0000000702007c0c */ /* 0x000fc6000bf06070 */
[----:B------:R4:W-:Y:S01]  /*18d0*/  LDGSTS.E.64 [R27+0x80], desc[UR20][R14.64] ;  /* 0x000800000e1b7fae */ /* 0x0009e2000b9a1414 */
[----:B------:R-:W-:Y:S02]  /*18e0*/  ISETP.GE.U32.AND.EX P0, PT, R3, UR13, PT, P0 ;  /* 0x0000000d03007c0c */ /* 0x000fe4000bf06100 */
[C---:B-1----:R-:W-:Y:S01]  /*18f0*/  LEA R21, R24.reuse, R21, 0x5 ;  /* 0x0000001518157211 */ /* 0x042fe200078e28ff */
[C---:B--2---:R-:W-:Y:S02]  /*1900*/  IMAD R23, R24.reuse, 0x20, R23 ;  /* 0x0000002018177824 */ /* 0x044fe400078e0217 */
[C---:B---3--:R-:W-:Y:S02]  /*1910*/  IMAD R25, R24.reuse, 0x20, R25 ;  /* 0x0000002018197824 */ /* 0x048fe400078e0219 */
[----:B----4-:R-:W-:-:S06]  /*1920*/  IMAD R27, R24, 0x20, R27 ;  /* 0x00000020181b7824 */ /* 0x010fcc00078e021b */
[----:B------:R-:W-:Y:S05]  /*1930*/  @!P0 BRA `(.L_x_49) ;  /* 0xfffffffc00988947 */ /* 0x000fea000383ffff */
.L_x_42:
[----:B------:R-:W-:Y:S05]  /*1940*/  BSYNC.RECONVERGENT B0 ;  /* 0x0000000000007941 */ /* 0x000fea0003800200 */
.L_x_41:
[----:B------:R-:W0:Y:S01]  /*1950*/  LDGDEPBAR ;  /* 0x00000000000079af */ /* 0x000e220000000000 */
[----:B------:R-:W-:-:S04]  /*1960*/  DEPBAR.LE SB0, 0x0 ;  /* 0x000080000000791a */ /* 0x000fc80000000000 */
[----:B------:R-:W-:Y:S06]  /*1970*/  BAR.SYNC.DEFER_BLOCKING 0x0 ;  /* 0x0000000000007b1d */ /* 0x000fec0000010000 */
.L_x_31:
[----:B------:R-:W-:-:S09]  /*1980*/  UISETP.GT.AND UP0, UPT, UR24, UR6, UPT ;  /* 0x000000061800728c */ /* 0x000fd2000bf04270 */
[----:B------:R-:W-:Y:S05]  /*1990*/  BRA.U UP0, `(.L_x_50) ;  /* 0x0000000100807547 */ /* 0x000fea000b800000 */
        /* <DEDUP_REMOVED lines=10> */
[----:B----4-:R-:W-:Y:S01]  /*1a40*/  UIMAD.WIDE UR4, UR22, 0x8, UR4 ;  /* 0x00000008160478a5 */ /* 0x010fe2000f8e0204 */
[----:B--2---:R-:W-:-:S03]  /*1a50*/  IMAD R0, R3, 0x400, R0 ;  /* 0x0000040003007824 */ /* 0x004fc600078e0200 */
[----:B-1----:R-:W-:Y:S02]  /*1a60*/  LEA R5, R5, R2, 0x18 ;  /* 0x0000000205057211 */ /* 0x002fe400078ec0ff */
[C---:B---3--:R-:W-:Y:S02]  /*1a70*/  LEA R2, R9.reuse, UR6, 0x3 ;  /* 0x0000000609027c11 */ /* 0x048fe4000f8e18ff */
[----:B------:R-:W-:-:S03]  /*1a80*/  LEA R0, R9, R0, 0x3 ;  /* 0x0000000009007211 */ /* 0x000fc600078e18ff */
[----:B------:R-:W-:Y:S01]  /*1a90*/  IMAD.IADD R10, R5, 0x1, R2 ;  /* 0x00000001050a7824 */ /* 0x000fe200078e0202 */
[----:B------:R-:W-:Y:S01]  /*1aa0*/  IADD3 R8, PT, PT, R0, 0x80, R5 ;  /* 0x0000008000087810 */ /* 0x000fe20007ffe005 */
[----:B------:R-:W-:-:S07]  /*1ab0*/  IMAD.MOV R0, RZ, RZ, -R3 ;  /* 0x000000ffff007224 */ /* 0x000fce00078e0a03 */
.L_x_51:
[----:B-1----:R-:W-:Y:S01]  /*1ac0*/  LDS.64 R2, [R10] ;  /* 0x000000000a027984 */ /* 0x002fe20000000a00 */
[----:B------:R-:W-:Y:S02]  /*1ad0*/  VIADD R0, R0, 0x1 ;  /* 0x0000000100007836 */ /* 0x000fe40000000000 */
[----:B------:R-:W-:Y:S01]  /*1ae0*/  IMAD.U32 R6, RZ, RZ, UR4 ;  /* 0x00000004ff067e24 */ /* 0x000fe2000f8e00ff */
[----:B------:R-:W1:Y:S01]  /*1af0*/  LDS.64 R4, [R8] ;  /* 0x0000000008047984 */ /* 0x000e620000000a00 */
[----:B------:R-:W-:Y:S01]  /*1b00*/  IMAD.U32 R7, RZ, RZ, UR5 ;  /* 0x00000005ff077e24 */ /* 0x000fe2000f8e00ff */
[----:B------:R-:W-:Y:S01]  /*1b10*/  ISETP.NE.AND P0, PT, R0, RZ, PT ;  /* 0x000000ff0000720c */ /* 0x000fe20003f05270 */
[----:B-1----:R-:W-:Y:S01]  /*1b20*/  DADD R4, R2, R4 ;  /* 0x0000000002047229 */ /* 0x002fe20000000004 */
[----:B------:R-:W-:-:S06]  /*1b30*/  IMAD.WIDE R2, R9, 0x8, R6 ;  /* 0x0000000809027825 */ /* 0x000fcc00078e0206 */
[----:B------:R1:W-:Y:S05]  /*1b40*/  STG.E.64 desc[UR20][R2.64], R4 ;  /* 0x0000000402007986 */ /* 0x0003ea000c101b14 */
[----:B------:R-:W-:Y:S05]  /*1b50*/  @!P0 EXIT ;  /* 0x000000000000894d */ /* 0x000fea0003800000 */
[----:B------:R-:W-:Y:S01]  /*1b60*/  IADD3 R8, PT, PT, R8, 0x400, RZ ;  /* 0x0000040008087810 */ /* 0x000fe20007ffe0ff */
[----:B------:R-:W-:Y:S02]  /*1b70*/  VIADD R10, R10, 0x400 ;  /* 0x000004000a0a7836 */ /* 0x000fe40000000000 */
[----:B------:R-:W-:Y:S01]  /*1b80*/  VIADD R9, R9, 0x80 ;  /* 0x0000008009097836 */ /* 0x000fe20000000000 */
[----:B------:R-:W-:Y:S06]  /*1b90*/  BRA `(.L_x_51) ;  /* 0xfffffffc00c87947 */ /* 0x000fec000383ffff */
.L_x_50:
[----:B------:R-:W1:Y:S02]  /*1ba0*/  LDC R0, c[0x0][0x384] ;  /* 0x0000e100ff007b82 */ /* 0x000e640000000800 */
[----:B-1----:R-:W-:-:S13]  /*1bb0*/  ISETP.GE.AND P0, PT, R0, 0x1, PT ;  /* 0x000000010000780c */ /* 0x002fda0003f06270 */
[----:B------:R-:W-:Y:S05]  /*1bc0*/  @!P0 EXIT ;  /* 0x000000000000894d */ /* 0x000fea0003800000 */
[----:B------:R-:W1:Y:S01]  /*1bd0*/  S2R R9, SR_TID.X ;  /* 0x0000000000097919 */ /* 0x000e620000002100 */
[----:B------:R-:W2:Y:S01]  /*1be0*/  LDC R3, c[0x0][0x3b0] ;  /* 0x0000ec00ff037b82 */ /* 0x000ea20000000800 */
[----:B------:R-:W3:Y:S01]  /*1bf0*/  LDCU UR6, c[0x0][0x3a0] ;  /* 0x00007400ff0677ac */ /* 0x000ee20008000800 */
[----:B------:R-:W-:Y:S01]  /*1c00*/  MOV R2, 0x400 ;  /* 0x0000040000027802 */ /* 0x000fe20000000f00 */
[----:B------:R-:W4:Y:S01]  /*1c10*/  S2R R5, SR_CgaCtaId ;  /* 0x0000000000057919 */ /* 0x000f220000008800 */
[----:B------:R-:W5:Y:S03]  /*1c20*/  LDCU.64 UR4, c[0x0][0x390] ;  /* 0x00007200ff0477ac */ /* 0x000f660008000a00 */
[----:B------:R-:W-:Y:S01]  /*1c30*/  VIADD R4, R2, 0x80 ;  /* 0x0000008002047836 */ /* 0x000fe20000000000 */
[----:B-----5:R-:W-:Y:S01]  /*1c40*/  UIMAD.WIDE UR4, UR22, 0x8, UR4 ;  /* 0x00000008160478a5 */ /* 0x020fe2000f8e0204 */
[----:B--2---:R-:W-:-:S02]  /*1c50*/  IMAD R2, R0, 0x400, R3 ;  /* 0x0000040000027824 */ /* 0x004fc400078e0203 */
[----:B------:R-:W-:Y:S02]  /*1c60*/  IMAD.MOV R0, RZ, RZ, -R0 ;  /* 0x000000ffff007224 */ /* 0x000fe400078e0a00 */
[C---:B-1----:R-:W-:Y:S01]  /*1c70*/  IMAD R2, R9.reuse, 0x8, R2 ;  /* 0x0000000809027824 */ /* 0x042fe200078e0202 */
[----:B---3--:R-:W-:Y:S02]  /*1c80*/  LEA R10, R9, UR6, 0x3 ;  /* 0x00000006090a7c11 */ /* 0x008fe4000f8e18ff */
[----:B----4-:R-:W-:-:S04]  /*1c90*/  LEA R5, R5, R4, 0x18 ;  /* 0x0000000405057211 */ /* 0x010fc800078ec0ff */
[----:B------:R-:W-:Y:S02]  /*1ca0*/  IADD3 R10, PT, PT, R5, R10, RZ ;  /* 0x0000000a050a7210 */ /* 0x000fe40007ffe0ff */
[----:B------:R-:W-:-:S07]  /*1cb0*/  IADD3 R8, PT, PT, R2, 0x80, R5 ;  /* 0x0000008002087810 */ /* 0x000fce0007ffe005 */
.L_x_52:
[----:B------:R-:W-:Y:S01]  /*1cc0*/  ISETP.GE.AND P0, PT, R9, UR23, PT ;  /* 0x0000001709007c0c */ /* 0x000fe2000bf06270 */
[----:B------:R-:W-:Y:S02]  /*1cd0*/  IMAD.U32 R6, RZ, RZ, UR4 ;  /* 0x00000004ff067e24 */ /* 0x000fe4000f8e00ff */
[----:B------:R-:W-:Y:S02]  /*1ce0*/  IMAD.U32 R7, RZ, RZ, UR5 ;  /* 0x00000005ff077e24 */ /* 0x000fe4000f8e00ff */
[----:B------:R-:W-:-:S08]  /*1cf0*/  VIADD R0, R0, 0x1 ;  /* 0x0000000100007836 */ /* 0x000fd00000000000 */
[----:B------:R1:W-:Y:S04]  /*1d00*/  @!P0 LDS.64 R2, [R10] ;  /* 0x000000000a028984 */ /* 0x0003e80000000a00 */
[----:B------:R2:W3:Y:S01]  /*1d10*/  @!P0 LDS.64 R4, [R8] ;  /* 0x0000000008048984 */ /* 0x0004e20000000a00 */
[----:B-1----:R-:W-:Y:S01]  /*1d20*/  IADD3 R10, PT, PT, R10, 0x400, RZ ;  /* 0x000004000a0a7810 */ /* 0x002fe20007ffe0ff */
        /* <DEDUP_REMOVED lines=8> */
        .weak           $__internal_1_$__cuda_sm20_div_u64
        .type           $__internal_1_$__cuda_sm20_div_u64,@function
        .size           $__internal_1_$__cuda_sm20_div_u64,(.L_x_68 - $__internal_1_$__cuda_sm20_div_u64)
$__internal_1_$__cuda_sm20_div_u64:
[----:B------:R-:W-:Y:S02]  /*1db0*/  IMAD.U32 R15, RZ, RZ, UR4 ;  /* 0x00000004ff0f7e24 */ /* 0x000fe4000f8e00ff */
[----:B------:R-:W-:-:S04]  /*1dc0*/  IMAD.MOV.U32 R14, RZ, RZ, R5 ;  /* 0x000000ffff0e7224 */ /* 0x000fc800078e0005 */
        /* <DEDUP_REMOVED lines=9> */
[----:B------:R-:W-:Y:S01]  /*1e60*/  IMAD.X R19, RZ, RZ, ~R13, P1 ;  /* 0x000000ffff137224 */ /* 0x000fe200008e0e0d */
[----:B------:R-:W-:-:S03]  /*1e70*/  MOV R13, R6 ;  /* 0x00000006000d7202 */ /* 0x000fc60000000f00 */
[-C--:B------:R-:W-:Y:S02]  /*1e80*/  IMAD R15, R7, R19.reuse, RZ ;  /* 0x00000013070f7224 */ /* 0x080fe400078e02ff */
[----:B------:R-:W-:-:S04]  /*1e90*/  IMAD.WIDE.U32 R12, P1, R6, R19, R12 ;  /* 0x00000013060c7225 */ /* 0x000fc8000782000c */
[----:B------:R-:W-:-:S04]  /*1ea0*/  IMAD.HI.U32 R11, R7, R19, RZ ;  /* 0x00000013070b7227 */ /* 0x000fc800078e00ff */
[----:B------:R-:W-:-:S04]  /*1eb0*/  IMAD.HI.U32 R12, P2, R7, R17, R12 ;  /* 0x00000011070c7227 */ /* 0x000fc8000784000c */
[----:B------:R-:W-:Y:S01]  /*1ec0*/  IMAD.X R11, R11, 0x1, R7, P1 ;  /* 0x000000010b0b7824 */ /* 0x000fe200008e0607 */
[----:B------:R-:W-:-:S04]  /*1ed0*/  IADD3 R13, P3, PT, R15, R12, RZ ;  /* 0x0000000c0f0d7210 */ /* 0x000fc80007f7e0ff */
[----:B------:R-:W-:Y:S01]  /*1ee0*/  IADD3.X R11, PT, PT, RZ, RZ, R11, P3, P2 ;  /* 0x000000ffff0b7210 */ /* 0x000fe20001fe440b */
[----:B------:R-:W-:-:S04]  /*1ef0*/  IMAD.WIDE.U32 R6, R13, R5, RZ ;  /* 0x000000050d067225 */ /* 0x000fc800078e00ff */
        /* <DEDUP_REMOVED lines=20> */
[----:B------:R-:W-:-:S03]  /*2040*/  IMAD.WIDE.U32 R6, R12, R5, RZ ;  /* 0x000000050c067225 */ /* 0x000fc600078e00ff */
[----:B------:R-:W-:Y:S01]  /*2050*/  IADD3.X R14, PT, PT, RZ, R11, RZ, P2, !PT ;  /* 0x0000000bff0e7210 */ /* 0x000fe200017fe4ff */
[----:B------:R-:W-:Y:S01]  /*2060*/  IMAD R7, R12, UR4, R7 ;  /* 0x000000040c077c24 */ /* 0x000fe2000f8e0207 */
[----:B------:R-:W-:Y:S02]  /*2070*/  IADD3 R16, P2, PT, -R6, R9, RZ ;  /* 0x0000000906107210 */ /* 0x000fe40007f5e1ff */
[----:B------:R-:W-:Y:S01]  /*2080*/  IADD3 R9, P3, PT, R12, 0x1, RZ ;  /* 0x000000010c097810 */ /* 0x000fe20007f7e0ff */
[-C--:B------:R-:W-:Y:S01]  /*2090*/  IMAD R7, R14, R5.reuse, R7 ;  /* 0x000000050e077224 */ /* 0x080fe200078e0207 */
[----:B------:R-:W-:-:S03]  /*20a0*/  ISETP.GE.U32.AND P1, PT, R16, R5, PT ;  /* 0x000000051000720c */ /* 0x000fc60003f26070 */
[----:B------:R-:W-:Y:S01]  /*20b0*/  IMAD.X R11, R10, 0x1, ~R7, P2 ;  /* 0x000000010a0b7824 */ /* 0x000fe200010e0e07 */
[----:B------:R-:W-:Y:S01]  /*20c0*/  IADD3 R6, P2, PT, -R5, R16, RZ ;  /* 0x0000001005067210 */ /* 0x000fe20007f5e1ff */
[----:B------:R-:W-:-:S03]  /*20d0*/  IMAD.X R7, RZ, RZ, R14, P3 ;  /* 0x000000ffff077224 */ /* 0x000fc600018e060e */
[C---:B------:R-:W-:Y:S02]  /*20e0*/  ISETP.GE.U32.AND.EX P1, PT, R11.reuse, UR4, PT, P1 ;  /* 0x000000040b007c0c */ /* 0x040fe4000bf26110 */
[----:B------:R-:W-:Y:S02]  /*20f0*/  IADD3.X R10, PT, PT, R11, ~UR4, RZ, P2, !PT ;  /* 0x800000040b0a7c10 */ /* 0x000fe400097fe4ff */
[----:B------:R-:W-:Y:S02]  /*2100*/  SEL R6, R6, R16, P1 ;  /* 0x0000001006067207 */ /* 0x000fe40000800000 */
[----:B------:R-:W-:Y:S02]  /*2110*/  SEL R9, R9, R12, P1 ;  /* 0x0000000c09097207 */ /* 0x000fe40000800000 */
[----:B------:R-:W-:Y:S02]  /*2120*/  SEL R10, R10, R11, P1 ;  /* 0x0000000b0a0a7207 */ /* 0x000fe40000800000 */
[----:B------:R-:W-:-:S02]  /*2130*/  SEL R14, R7, R14, P1 ;  /* 0x0000000e070e7207 */ /* 0x000fc40000800000 */
[----:B------:R-:W-:Y:S02]  /*2140*/  ISETP.GE.U32.AND P1, PT, R6, R5, PT ;  /* 0x000000050600720c */ /* 0x000fe40003f26070 */
[----:B------:R-:W-:Y:S02]  /*2150*/  IADD3 R6, P3, PT, R9, 0x1, RZ ;  /* 0x0000000109067810 */ /* 0x000fe40007f7e0ff */
[----:B------:R-:W-:Y:S02]  /*2160*/  ISETP.GE.U32.AND.EX P1, PT, R10, UR4, PT, P1 ;  /* 0x000000040a007c0c */ /* 0x000fe4000bf26110 */
[----:B------:R-:W-:Y:S01]  /*2170*/  ISETP.NE.U32.AND P2, PT, R5, RZ, PT ;  /* 0x000000ff0500720c */ /* 0x000fe20003f45070 */
[----:B------:R-:W-:Y:S01]  /*2180*/  IMAD.X R7, RZ, RZ, R14, P3 ;  /* 0x000000ffff077224 */ /* 0x000fe200018e060e */
[----:B------:R-:W-:Y:S01]  /*2190*/  SEL R6, R6, R9, P1 ;  /* 0x0000000906067207 */ /* 0x000fe20000800000 */
[----:B------:R-:W-:Y:S01]  /*21a0*/  IMAD.MOV.U32 R9, RZ, RZ, 0x0 ;  /* 0x00000000ff097424 */ /* 0x000fe200078e00ff */
[----:B------:R-:W-:-:S02]  /*21b0*/  ISETP.NE.AND.EX P2, PT, RZ, UR4, PT, P2 ;  /* 0x00000004ff007c0c */ /* 0x000fc4000bf45320 */
[----:B------:R-:W-:Y:S02]  /*21c0*/  SEL R7, R7, R14, P1 ;  /* 0x0000000e07077207 */ /* 0x000fe40000800000 */
[----:B------:R-:W-:Y:S02]  /*21d0*/  SEL R6, R6, 0xffffffff, P2 ;  /* 0xffffffff06067807 */ /* 0x000fe40001000000 */
[----:B------:R-:W-:Y:S01]  /*21e0*/  SEL R7, R7, 0xffffffff, P2 ;  /* 0xffffffff07077807 */ /* 0x000fe20001000000 */
[----:B------:R-:W-:Y:S06]  /*21f0*/  RET.REL.NODEC R8 `(_ZN3cub18CUB_300001_SM_10006detail9transform16transform_kernelINS2_10policy_hubILb0EN4cuda3std3__45tupleIJN6thrust24THRUST_300001_SM_1000_NS6detail15normal_iteratorINSA_10device_ptrIdEEEESF_EEEE10policy1000EiNS7_4plusIdEESF_JPdSL_EEEvT0_iT1_T2_DpNS2_10kernel_argIT3_EE) ;  /* 0xffffffdc08807950 */ /* 0x000fec0003c3ffff */
.L_x_53:
        /* <DEDUP_REMOVED lines=16> */
.L_x_68:


//--------------------- .text._ZN3cub18CUB_300001_SM_10006detail8for_each13static_kernelINS2_12policy_hub_t12policy_500_tElNS2_12op_wrapper_tIl3atxN6thrust24THRUST_300001_SM_1000_NS6detail15normal_iteratorINS9_10device_ptrIdEEEEEEEEvT0_T1_ --------------------------
	.section	.text._ZN3cub18CUB_300001_SM_10006detail8for_each13static_kernelINS2_12policy_hub_t12policy_500_tElNS2_12op_wrapper_tIl3atxN6thrust24THRUST_300001_SM_1000_NS6detail15normal_iteratorINS9_10device_ptrIdEEEEEEEEvT0_T1_,"ax",@progbits
	.align	128
        .global         _ZN3cub18CUB_300001_SM_10006detail8for_each13static_kernelINS2_12policy_hub_t12policy_500_tElNS2_12op_wrapper_tIl3atxN6thrust24THRUST_300001_SM_1000_NS6detail15normal_iteratorINS9_10device_ptrIdEEEEEEEEvT0_T1_
        .type           _ZN3cub18CUB_300001_SM_10006detail8for_each13static_kernelINS2_12policy_hub_t12policy_500_tElNS2_12op_wrapper_tIl3atxN6thrust24THRUST_300001_SM_1000_NS6detail15normal_iteratorINS9_10device_ptrIdEEEEEEEEvT0_T1_,@function
        .size           _ZN3cub18CUB_300001_SM_10006detail8for_each13static_kernelINS2_12policy_hub_t12policy_500_tElNS2_12op_wrapper_tIl3atxN6thrust24THRUST_300001_SM_1000_NS6detail15normal_iteratorINS9_10device_ptrIdEEEEEEEEvT0_T1_,(.L_x_71 - _ZN3cub18CUB_300001_SM_10006detail8for_each13static_kernelINS2_12policy_hub_t12policy_500_tElNS2_12op_wrapper_tIl3atxN6thrust24THRUST_300001_SM_1000_NS6detail15normal_iteratorINS9_10device_ptrIdEEEEEEEEvT0_T1_)
        .other          _ZN3cub18CUB_300001_SM_10006detail8for_each13static_kernelINS2_12policy_hub_t12policy_500_tElNS2_12op_wrapper_tIl3atxN6thrust24THRUST_300001_SM_1000_NS6detail15normal_iteratorINS9_10device_ptrIdEEEEEEEEvT0_T1_,@"STO_CUDA_ENTRY STV_DEFAULT"
_ZN3cub18CUB_300001_SM_10006detail8for_each13static_kernelINS2_12policy_hub_t12policy_500_tElNS2_12op_wrapper_tIl3atxN6thrust24THRUST_300001_SM_1000_NS6detail15normal_iteratorINS9_10device_ptrIdEEEEEEEEvT0_T1_:
.text._ZN3cub18CUB_300001_SM_10006detail8for_each13static_kernelINS2_12policy_hub_t12policy_500_tElNS2_12op_wrapper_tIl3atxN6thrust24THRUST_300001_SM_1000_NS6detail15normal_iteratorINS9_10device_ptrIdEEEEEEEEvT0_T1_:
[----:B------:R-:W-:Y:S08]  /*0000*/  LDC R1, c[0x0][0x37c] ;  /* 0x0000df00ff017b82 */ /* 0x000ff00000000800 */
[----:B------:R-:W0:Y:S01]  /*0010*/  S2UR UR4, SR_CTAID.X ;  /* 0x00000000000479c3 */ /* 0x000e220000002500 */
[----:B------:R-:W1:Y:S01]  /*0020*/  LDCU.64 UR6, c[0x0][0x380] ;  /* 0x00007000ff0677ac */ /* 0x000e620008000a00 */
[----:B------:R-:W2:Y:S01]  /*0030*/  LDCU.64 UR8, c[0x0][0x358] ;  /* 0x00006b00ff0877ac */ /* 0x000ea20008000a00 */
[----:B0-----:R-:W-:-:S04]  /*0040*/  UIMAD.WIDE.U32 UR4, UR4, 0x200, URZ ;  /* 0x00000200040478a5 */ /* 0x001fc8000f8e00ff */
[----:B-1----:R-:W-:-:S04]  /*0050*/  UIADD3 UR6, UP0, UPT, -UR4, UR6, URZ ;  /* 0x0000000604067290 */ /* 0x002fc8000ff1e1ff */
[----:B------:R-:W-:Y:S02]  /*0060*/  UIADD3.X UR7, UPT, UPT, ~UR5, UR7, URZ, UP0, !UPT ;  /* 0x0000000705077290 */ /* 0x000fe400087fe5ff */
[----:B------:R-:W-:-:S04]  /*0070*/  UISETP.GE.U32.AND UP0, UPT, UR6, 0x200, UPT ;  /* 0x000002000600788c */ /* 0x000fc8000bf06070 */
[----:B------:R-:W-:-:S09]  /*0080*/  UISETP.GE.AND.EX UP0, UPT, UR7, URZ, UPT, UP0 ;  /* 0x000000ff0700728c */ /* 0x000fd2000bf06300 */
[----:B--2---:R-:W-:Y:S05]  /*0090*/  BRA.U !UP0, `(.L_x_54) ;  /* 0x0000000108387547 */ /* 0x004fea000b800000 */
[----:B------:R-:W0:Y:S01]  /*00a0*/  S2R R0, SR_TID.X ;  /* 0x0000000000007919 */ /* 0x000e220000002100 */
[----:B------:R-:W1:Y:S01]  /*00b0*/  LDCU.64 UR10, c[0x0][0x388] ;  /* 0x00007100ff0a77ac */ /* 0x000e620008000a00 */
[----:B0-----:R-:W-:-:S05]  /*00c0*/  IADD3 R0, P0, PT, R0, UR4, RZ ;  /* 0x0000000400007c10 */ /* 0x001fca000ff1e0ff */
[----:B------:R-:W-:Y:S01]  /*00d0*/  IMAD.X R3, RZ, RZ, UR5, P0 ;  /* 0x00000005ff037e24 */ /* 0x000fe200080e06ff */
[C---:B-1----:R-:W-:Y:S01]  /*00e0*/  LEA R2, P0, R0.reuse, UR10, 0x3 ;  /* 0x0000000a00027c11 */ /* 0x042fe2000f8018ff */
[----:B------:R-:W0:Y:S03]  /*00f0*/  LDCU.64 UR4, c[0x0][0x390] ;  /* 0x00007200ff0477ac */ /* 0x000e260008000a00 */
[----:B------:R-:W-:-:S05]  /*0100*/  LEA.HI.X R3, R0, UR11, R3, 0x3, P0 ;  /* 0x0000000b00037c11 */ /* 0x000fca00080f1c03 */
[----:B------:R-:W0:Y:S04]  /*0110*/  LDG.E.64 R4, desc[UR8][R2.64] ;  /* 0x0000000802047981 */ /* 0x000e28000c1e1b00 */
[----:B------:R-:W2:Y:S01]  /*0120*/  LDG.E.64 R6, desc[UR8][R2.64+0x800] ;  /* 0x0008000802067981 */ /* 0x000ea2000c1e1b00 */
[----:B0-----:R-:W-:Y:S02]  /*0130*/  DMUL R4, R4, UR4 ;  /* 0x0000000404047c28 */ /* 0x001fe40008000000 */
[----:B--2---:R-:W-:-:S05]  /*0140*/  DMUL R6, R6, UR4 ;  /* 0x0000000406067c28 */ /* 0x004fca0008000000 */
[----:B------:R-:W-:Y:S04]  /*0150*/  STG.E.64 desc[UR8][R2.64], R4 ;  /* 0x0000000402007986 */ /* 0x000fe8000c101b08 */
[----:B------:R-:W-:Y:S01]  /*0160*/  STG.E.64 desc[UR8][R2.64+0x800], R6 ;  /* 0x0008000602007986 */ /* 0x000fe2000c101b08 */
[----:B------:R-:W-:Y:S05]  /*0170*/  EXIT ;  /* 0x000000000000794d */ /* 0x000fea0003800000 */
.L_x_54:
[----:B------:R-:W0:Y:S01]  /*0180*/  S2R R0, SR_TID.X ;  /* 0x0000000000007919 */ /* 0x000e220000002100 */
[----:B------:R-:W-:Y:S01]  /*0190*/  USHF.R.S32.HI UR7, URZ, 0x1f, UR6 ;  /* 0x0000001fff077899 */ /* 0x000fe20008011406 */
[----:B------:R-:W-:Y:S01]  /*01a0*/  BSSY.RECONVERGENT B0, `(.L_x_55) ;  /* 0x0000012000007945 */ /* 0x000fe20003800200 */
[----:B------:R-:W1:Y:S04]  /*01b0*/  LDCU.64 UR10, c[0x0][0x388] ;  /* 0x00007100ff0a77ac */ /* 0x000e680008000a00 */
[----:B------:R-:W-:Y:S02]  /*01c0*/  IMAD.U32 R5, RZ, RZ, UR7 ;  /* 0x00000007ff057e24 */ /* 0x000fe4000f8e00ff */
[C---:B0-----:R-:W-:Y:S01]  /*01d0*/  VIADD R2, R0.reuse, 0x100 ;  /* 0x0000010000027836 */ /* 0x041fe20000000000 */
[----:B------:R-:W-:-:S02]  /*01e0*/  ISETP.LT.U32.AND P1, PT, R0, UR6, PT ;  /* 0x0000000600007c0c */ /* 0x000fc4000bf21070 */
[----:B------:R-:W-:Y:S02]  /*01f0*/  IADD3 R0, P2, PT, R0, UR4, RZ ;  /* 0x0000000400007c10 */ /* 0x000fe4000ff5e0ff */
[----:B------:R-:W-:Y:S01]  /*0200*/  ISETP.LT.U32.AND P0, PT, R2, UR6, PT ;  /* 0x0000000602007c0c */ /* 0x000fe2000bf01070 */
[----:B------:R-:W-:Y:S02]  /*0210*/  IMAD.U32 R2, RZ, RZ, UR7 ;  /* 0x00000007ff027e24 */ /* 0x000fe4000f8e00ff */
[----:B------:R-:W-:Y:S01]  /*0220*/  IMAD.X R3, RZ, RZ, UR5, P2 ;  /* 0x00000005ff037e24 */ /* 0x000fe200090e06ff */
[----:B-1----:R-:W-:Y:S02]  /*0230*/  LEA R4, P2, R0, UR10, 0x3 ;  /* 0x0000000a00047c11 */ /* 0x002fe4000f8418ff */
[----:B------:R-:W-:Y:S02]  /*0240*/  ISETP.GT.AND.EX P1, PT, R2, RZ, PT, P1 ;  /* 0x000000ff0200720c */ /* 0x000fe40003f24310 */
[----:B------:R-:W-:-:S02]  /*0250*/  ISETP.GT.AND.EX P0, PT, R5, RZ, PT, P0 ;  /* 0x000000ff0500720c */ /* 0x000fc40003f04300 */
[----:B------:R-:W-:-:S09]  /*0260*/  LEA.HI.X R5, R0, UR11, R3, 0x3, P2 ;  /* 0x0000000b00057c11 */ /* 0x000fd200090f1c03 */
[----:B------:R-:W-:Y:S05]  /*0270*/  @!P1 BRA `(.L_x_56) ;  /* 0x0000000000109947 */ /* 0x000fea0003800000 */
[----:B------:R-:W2:Y:S01]  /*0280*/  LDG.E.64 R2, desc[UR8][R4.64] ;  /* 0x0000000804027981 */ /* 0x000ea2000c1e1b00 */
[----:B------:R-:W2:Y:S02]  /*0290*/  LDCU.64 UR4, c[0x0][0x390] ;  /* 0x00007200ff0477ac */ /* 0x000ea40008000a00 */
[----:B--2---:R-:W-:-:S07]  /*02a0*/  DMUL R2, R2, UR4 ;  /* 0x0000000402027c28 */ /* 0x004fce0008000000 */
[----:B------:R0:W-:Y:S04]  /*02b0*/  STG.E.64 desc[UR8][R4.64], R2 ;  /* 0x0000000204007986 */ /* 0x0001e8000c101b08 */
.L_x_56:
[----:B------:R-:W-:Y:S05]  /*02c0*/  BSYNC.RECONVERGENT B0 ;  /* 0x0000000000007941 */ /* 0x000fea0003800200 */
.L_x_55:
[----:B------:R-:W-:Y:S05]  /*02d0*/  @!P0 EXIT ;  /* 0x000000000000894d */ /* 0x000fea0003800000 */
[----:B0-----:R-:W2:Y:S01]  /*02e0*/  LDG.E.64 R2, desc[UR8][R4.64+0x800] ;  /* 0x0008000804027981 */ /* 0x001ea2000c1e1b00 */
[----:B------:R-:W2:Y:S02]  /*02f0*/  LDCU.64 UR4, c[0x0][0x390] ;  /* 0x00007200ff0477ac */ /* 0x000ea40008000a00 */
[----:B--2---:R-:W-:-:S07]  /*0300*/  DMUL R2, R2, UR4 ;  /* 0x0000000402027c28 */ /* 0x004fce0008000000 */
[----:B------:R-:W-:Y:S01]  /*0310*/  STG.E.64 desc[UR8][R4.64+0x800], R2 ;  /* 0x0008000204007986 */ /* 0x000fe2000c101b08 */
[----:B------:R-:W-:Y:S05]  /*0320*/  EXIT ;  /* 0x000000000000794d */ /* 0x000fea0003800000 */
.L_x_57:
        /* <DEDUP_REMOVED lines=13> */
.L_x_71:


//--------------------- .text._ZN3cub18CUB_300001_SM_10006detail8for_each13static_kernelINS2_12policy_hub_t12policy_500_tElN6thrust24THRUST_300001_SM_1000_NS8cuda_cub6__fill7functorINS7_6detail15normal_iteratorINS7_10device_ptrIdEEEEdEEEEvT0_T1_ --------------------------
	.section	.text._ZN3cub18CUB_300001_SM_10006detail8for_each13static_kernelINS2_12policy_hub_t12policy_500_tElN6thrust24THRUST_300001_SM_1000_NS8cuda_cub6__fill7functorINS7_6detail15normal_iteratorINS7_10device_ptrIdEEEEdEEEEvT0_T1_,"ax",@progbits
	.align	128
        .global         _ZN3cub18CUB_300001_SM_10006detail8for_each13static_kernelINS2_12policy_hub_t12policy_500_tElN6thrust24THRUST_300001_SM_1000_NS8cuda_cub6__fill7functorINS7_6detail15normal_iteratorINS7_10device_ptrIdEEEEdEEEEvT0_T1_
        .type           _ZN3cub18CUB_300001_SM_10006detail8for_each13static_kernelINS2_12policy_hub_t12policy_500_tElN6thrust24THRUST_300001_SM_1000_NS8cuda_cub6__fill7functorINS7_6detail15normal_iteratorINS7_10device_ptrIdEEEEdEEEEvT0_T1_,@function
        .size           _ZN3cub18CUB_300001_SM_10006detail8for_each13static_kernelINS2_12policy_hub_t12policy_500_tElN6thrust24THRUST_300001_SM_1000_NS8cuda_cub6__fill7functorINS7_6detail15normal_iteratorINS7_10device_ptrIdEEEEdEEEEvT0_T1_,(.L_x_72 - _ZN3cub18CUB_300001_SM_10006detail8for_each13static_kernelINS2_12policy_hub_t12policy_500_tElN6thrust24THRUST_300001_SM_1000_NS8cuda_cub6__fill7functorINS7_6detail15normal_iteratorINS7_10device_ptrIdEEEEdEEEEvT0_T1_)
        .other          _ZN3cub18CUB_300001_SM_10006detail8for_each13static_kernelINS2_12policy_hub_t12policy_500_tElN6thrust24THRUST_300001_SM_1000_NS8cuda_cub6__fill7functorINS7_6detail15normal_iteratorINS7_10device_ptrIdEEEEdEEEEvT0_T1_,@"STO_CUDA_ENTRY STV_DEFAULT"
_ZN3cub18CUB_300001_SM_10006detail8for_each13static_kernelINS2_12policy_hub_t12policy_500_tElN6thrust24THRUST_300001_SM_1000_NS8cuda_cub6__fill7functorINS7_6detail15normal_iteratorINS7_10device_ptrIdEEEEdEEEEvT0_T1_:
.text._ZN3cub18CUB_300001_SM_10006detail8for_each13static_kernelINS2_12policy_hub_t12policy_500_tElN6thrust24THRUST_300001_SM_1000_NS8cuda_cub6__fill7functorINS7_6detail15normal_iteratorINS7_10device_ptrIdEEEEdEEEEvT0_T1_:
        /* <DEDUP_REMOVED lines=12> */
[----:B------:R-:W2:Y:S01]  /*00c0*/  LDC.64 R4, c[0x0][0x390] ;  /* 0x0000e400ff047b82 */ /* 0x000ea20000000a00 */
[----:B0-----:R-:W-:-:S05]  /*00d0*/  IADD3 R0, P0, PT, R0, UR4, RZ ;  /* 0x0000000400007c10 */ /* 0x001fca000ff1e0ff */
[----:B------:R-:W-:Y:S01]  /*00e0*/  IMAD.X R3, RZ, RZ, UR5, P0 ;  /* 0x00000005ff037e24 */ /* 0x000fe200080e06ff */
[----:B-1----:R-:W-:-:S04]  /*00f0*/  LEA R2, P0, R0, UR6, 0x3 ;  /* 0x0000000600027c11 */ /* 0x002fc8000f8018ff */
[----:B------:R-:W-:-:S05]  /*0100*/  LEA.HI.X R3, R0, UR7, R3, 0x3, P0 ;  /* 0x0000000700037c11 */ /* 0x000fca00080f1c03 */
[----:B--2---:R-:W-:Y:S04]  /*0110*/  STG.E.64 desc[UR8][R2.64], R4 ;  /* 0x0000000402007986 */ /* 0x004fe8000c101b08 */
[----:B------:R-:W-:Y:S01]  /*0120*/  STG.E.64 desc[UR8][R2.64+0x800], R4 ;  /* 0x0008000402007986 */ /* 0x000fe2000c101b08 */
[----:B------:R-:W-:Y:S05]  /*0130*/  EXIT ;  /* 0x000000000000794d */ /* 0x000fea0003800000 */
.L_x_58:
[----:B------:R-:W0:Y:S01]  /*0140*/  S2R R0, SR_TID.X ;  /* 0x0000000000007919 */ /* 0x000e220000002100 */
[----:B------:R-:W-:Y:S01]  /*0150*/  USHF.R.S32.HI UR7, URZ, 0x1f, UR6 ;  /* 0x0000001fff077899 */ /* 0x000fe20008011406 */
[----:B------:R-:W1:Y:S05]  /*0160*/  LDCU.64 UR10, c[0x0][0x388] ;  /* 0x00007100ff0a77ac */ /* 0x000e6a0008000a00 */
[----:B------:R-:W-:Y:S02]  /*0170*/  IMAD.U32 R2, RZ, RZ, UR7 ;  /* 0x00000007ff027e24 */ /* 0x000fe4000f8e00ff */
[----:B------:R-:W-:Y:S01]  /*0180*/  IMAD.U32 R6, RZ, RZ, UR7 ;  /* 0x00000007ff067e24 */ /* 0x000fe2000f8e00ff */
[----:B0-----:R-:W-:-:S04]  /*0190*/  ISETP.LT.U32.AND P0, PT, R0, UR6, PT ;  /* 0x0000000600007c0c */ /* 0x001fc8000bf01070 */
[----:B------:R-:W-:Y:S01]  /*01a0*/  ISETP.GT.AND.EX P0, PT, R2, RZ, PT, P0 ;  /* 0x000000ff0200720c */ /* 0x000fe20003f04300 */
[C---:B------:R-:W-:Y:S01]  /*01b0*/  VIADD R2, R0.reuse, 0x100 ;  /* 0x0000010000027836 */ /* 0x040fe20000000000 */
[----:B------:R-:W-:-:S04]  /*01c0*/  IADD3 R0, P2, PT, R0, UR4, RZ ;  /* 0x0000000400007c10 */ /* 0x000fc8000ff5e0ff */
[----:B------:R-:W-:Y:S01]  /*01d0*/  ISETP.LT.U32.AND P1, PT, R2, UR6, PT ;  /* 0x0000000602007c0c */ /* 0x000fe2000bf21070 */
[----:B------:R-:W-:Y:S01]  /*01e0*/  IMAD.X R3, RZ, RZ, UR5, P2 ;  /* 0x00000005ff037e24 */ /* 0x000fe200090e06ff */
[----:B-1----:R-:W-:Y:S02]  /*01f0*/  LEA R2, P2, R0, UR10, 0x3 ;  /* 0x0000000a00027c11 */ /* 0x002fe4000f8418ff */
[----:B------:R-:W-:Y:S02]  /*0200*/  ISETP.GT.AND.EX P1, PT, R6, RZ, PT, P1 ;  /* 0x000000ff0600720c */ /* 0x000fe40003f24310 */
[----:B------:R-:W-:Y:S01]  /*0210*/  LEA.HI.X R3, R0, UR11, R3, 0x3, P2 ;  /* 0x0000000b00037c11 */ /* 0x000fe200090f1c03 */
[----:B------:R-:W0:Y:S04]  /*0220*/  @P0 LDC.64 R4, c[0x0][0x390] ;  /* 0x0000e400ff040b82 */ /* 0x000e280000000a00 */
[----:B0-----:R0:W-:Y:S06]  /*0230*/  @P0 STG.E.64 desc[UR8][R2.64], R4 ;  /* 0x0000000402000986 */ /* 0x0011ec000c101b08 */
[----:B------:R-:W-:Y:S05]  /*0240*/  @!P1 EXIT ;  /* 0x000000000000994d */ /* 0x000fea0003800000 */
[----:B0-----:R-:W0:Y:S02]  /*0250*/  LDC.64 R4, c[0x0][0x390] ;  /* 0x0000e400ff047b82 */ /* 0x001e240000000a00 */
[----:B0-----:R-:W-:Y:S01]  /*0260*/  STG.E.64 desc[UR8][R2.64+0x800], R4 ;  /* 0x0008000402007986 */ /* 0x001fe2000c101b08 */
[----:B------:R-:W-:Y:S05]  /*0270*/  EXIT ;  /* 0x000000000000794d */ /* 0x000fea0003800000 */
.L_x_59:
        /* <DEDUP_REMOVED lines=16> */
.L_x_72:


//--------------------- .text._ZN3cub18CUB_300001_SM_10006detail8for_each13static_kernelINS2_12policy_hub_t12policy_500_tElN6thrust24THRUST_300001_SM_1000_NS8cuda_cub10__tabulate7functorINS7_6detail15normal_iteratorINS7_10device_ptrIdEEEENS7_6system6detail7generic6detail22compute_sequence_valueIdvEElEEEEvT0_T1_ --------------------------
	.section	.text._ZN3cub18CUB_300001_SM_10006detail8for_each13static_kernelINS2_12policy_hub_t12policy_500_tElN6thrust24THRUST_300001_SM_1000_NS8cuda_cub10__tabulate7functorINS7_6detail15normal_iteratorINS7_10device_ptrIdEEEENS7_6system6detail7generic6detail22compute_sequence_valueIdvEElEEEEvT0_T1_,"ax",@progbits
	.align	128
        .global         _ZN3cub18CUB_300001_SM_10006detail8for_each13static_kernelINS2_12policy_hub_t12policy_500_tElN6thrust24THRUST_300001_SM_1000_NS8cuda_cub10__tabulate7functorINS7_6detail15normal_iteratorINS7_10device_ptrIdEEEENS7_6system6detail7generic6detail22compute_sequence_valueIdvEElEEEEvT0_T1_
        .type           _ZN3cub18CUB_300001_SM_10006detail8for_each13static_kernelINS2_12policy_hub_t12policy_500_tElN6thrust24THRUST_300001_SM_1000_NS8cuda_cub10__tabulate7functorINS7_6detail15normal_iteratorINS7_10device_ptrIdEEEENS7_6system6detail7generic6detail22compute_sequence_valueIdvEElEEEEvT0_T1_,@function
        .size           _ZN3cub18CUB_300001_SM_10006detail8for_each13static_kernelINS2_12policy_hub_t12policy_500_tElN6thrust24THRUST_300001_SM_1000_NS8cuda_cub10__tabulate7functorINS7_6detail15normal_iteratorINS7_10device_ptrIdEEEENS7_6system6detail7generic6detail22compute_sequence_valueIdvEElEEEEvT0_T1_,(.L_x_73 - _ZN3cub18CUB_300001_SM_10006detail8for_each13static_kernelINS2_12policy_hub_t12policy_500_tElN6thrust24THRUST_300001_SM_1000_NS8cuda_cub10__tabulate7functorINS7_6detail15normal_iteratorINS7_10device_ptrIdEEEENS7_6system6detail7generic6detail22compute_sequence_valueIdvEElEEEEvT0_T1_)
        .other          _ZN3cub18CUB_300001_SM_10006detail8for_each13static_kernelINS2_12policy_hub_t12policy_500_tElN6thrust24THRUST_300001_SM_1000_NS8cuda_cub10__tabulate7functorINS7_6detail15normal_iteratorINS7_10device_ptrIdEEEENS7_6system6detail7generic6detail22compute_sequence_valueIdvEElEEEEvT0_T1_,@"STO_CUDA_ENTRY STV_DEFAULT"
_ZN3cub18CUB_300001_SM_10006detail8for_each13static_kernelINS2_12policy_hub_t12policy_500_tElN6thrust24THRUST_300001_SM_1000_NS8cuda_cub10__tabulate7functorINS7_6detail15normal_iteratorINS7_10device_ptrIdEEEENS7_6system6detail7generic6detail22compute_sequence_valueIdvEElEEEEvT0_T1_:
.text._ZN3cub18CUB_300001_SM_10006detail8for_each13static_kernelINS2_12policy_hub_t12policy_500_tElN6thrust24THRUST_300001_SM_1000_NS8cuda_cub10__tabulate7functorINS7_6detail15normal_iteratorINS7_10device_ptrIdEEEENS7_6system6detail7generic6detail22compute_sequence_valueIdvEElEEEEvT0_T1_:
        /* <DEDUP_REMOVED lines=11> */
[----:B------:R-:W1:Y:S01]  /*00b0*/  LDC.64 R14, c[0x0][0x390] ;  /* 0x0000e400ff0e7b82 */ /* 0x000e620000000a00 */
[----:B------:R-:W2:Y:S07]  /*00c0*/  LDCU.64 UR10, c[0x0][0x388] ;  /* 0x00007100ff0a77ac */ /* 0x000eae0008000a00 */
[----:B------:R-:W1:Y:S01]  /*00d0*/  LDC.64 R12, c[0x0][0x398] ;  /* 0x0000e600ff0c7b82 */ /* 0x000e620000000a00 */
[----:B0-----:R-:W-:-:S05]  /*00e0*/  IADD3 R8, P0, PT, R8, UR4, RZ ;  /* 0x0000000408087c10 */ /* 0x001fca000ff1e0ff */
[----:B------:R-:W-:Y:S01]  /*00f0*/  IMAD.X R9, RZ, RZ, UR5, P0 ;  /* 0x00000005ff097e24 */ /* 0x000fe200080e06ff */
[----:B------:R-:W-:-:S03]  /*0100*/  IADD3 R10, P0, PT, R8, 0x100, RZ ;  /* 0x00000100080a7810 */ /* 0x000fc60007f1e0ff */
[----:B------:R-:W1:Y:S02]  /*0110*/  I2F.F64.U64 R2, R8 ;  /* 0x0000000800027312 */ /* 0x000e640000301800 */
[----:B------:R-:W-:Y:S01]  /*0120*/  IMAD.X R11, RZ, RZ, R9, P0 ;  /* 0x000000ffff0b7224 */ /* 0x000fe200000e0609 */
[----:B--2---:R-:W-:-:S04]  /*0130*/  LEA R4, P0, R8, UR10, 0x3 ;  /* 0x0000000a08047c11 */ /* 0x004fc8000f8018ff */
[----:B------:R-:W-:Y:S01]  /*0140*/  LEA.HI.X R5, R8, UR11, R9, 0x3, P0 ;  /* 0x0000000b08057c11 */ /* 0x000fe200080f1c09 */
[----:B------:R-:W0:Y:S01]  /*0150*/  I2F.F64.U64 R6, R10 ;  /* 0x0000000a00067312 */ /* 0x000e220000301800 */
[----:B-1----:R-:W-:-:S07]  /*0160*/  DFMA R2, R2, R12, R14 ;  /* 0x0000000c0202722b */ /* 0x002fce000000000e */
[----:B------:R-:W-:Y:S01]  /*0170*/  STG.E.64 desc[UR8][R4.64], R2 ;  /* 0x0000000204007986 */ /* 0x000fe2000c101b08 */
[----:B0-----:R-:W-:-:S07]  /*0180*/  DFMA R6, R6, R12, R14 ;  /* 0x0000000c0606722b */ /* 0x001fce000000000e */
[----:B------:R-:W-:Y:S01]  /*0190*/  STG.E.64 desc[UR8][R4.64+0x800], R6 ;  /* 0x0008000604007986 */ /* 0x000fe2000c101b08 */
[----:B------:R-:W-:Y:S05]  /*01a0*/  EXIT ;  /* 0x000000000000794d */ /* 0x000fea0003800000 */
.L_x_60:
[----:B------:R-:W0:Y:S01]  /*01b0*/  S2R R2, SR_TID.X ;  /* 0x0000000000027919 */ /* 0x000e220000002100 */
[----:B------:R-:W-:Y:S01]  /*01c0*/  USHF.R.S32.HI UR7, URZ, 0x1f, UR6 ;  /* 0x0000001fff077899 */ /* 0x000fe20008011406 */
[----:B------:R-:W-:Y:S05]  /*01d0*/  BSSY.RECONVERGENT B0, `(.L_x_61) ;  /* 0x0000013000007945 */ /* 0x000fea0003800200 */
[----:B------:R-:W-:Y:S02]  /*01e0*/  IMAD.U32 R3, RZ, RZ, UR7 ;  /* 0x00000007ff037e24 */ /* 0x000fe4000f8e00ff */
[----:B------:R-:W-:Y:S01]  /*01f0*/  IMAD.U32 R4, RZ, RZ, UR7 ;  /* 0x00000007ff047e24 */ /* 0x000fe2000f8e00ff */
[C---:B0-----:R-:W-:Y:S01]  /*0200*/  ISETP.LT.U32.AND P0, PT, R2.reuse, UR6, PT ;  /* 0x0000000602007c0c */ /* 0x041fe2000bf01070 */
[----:B------:R-:W-:-:S03]  /*0210*/  VIADD R0, R2, 0x100 ;  /* 0x0000010002007836 */ /* 0x000fc60000000000 */
[----:B------:R-:W-:Y:S02]  /*0220*/  ISETP.GT.AND.EX P0, PT, R3, RZ, PT, P0 ;  /* 0x000000ff0300720c */ /* 0x000fe40003f04300 */
[----:B------:R-:W-:-:S04]  /*0230*/  ISETP.LT.U32.AND P1, PT, R0, UR6, PT ;  /* 0x0000000600007c0c */ /* 0x000fc8000bf21070 */
[----:B------:R-:W-:-:S07]  /*0240*/  ISETP.GT.AND.EX P1, PT, R4, RZ, PT, P1 ;  /* 0x000000ff0400720c */ /* 0x000fce0003f24310 */
[----:B------:R-:W-:Y:S06]  /*0250*/  @!P0 BRA `(.L_x_62) ;  /* 0x0000000000288947 */ /* 0x000fec0003800000 */
[----:B------:R-:W-:Y:S01]  /*0260*/  IADD3 R2, P0, PT, R2, UR4, RZ ;  /* 0x0000000402027c10 */ /* 0x000fe2000ff1e0ff */
[----:B------:R-:W0:Y:S01]  /*0270*/  LDC.64 R8, c[0x0][0x390] ;  /* 0x0000e400ff087b82 */ /* 0x000e220000000a00 */
[----:B------:R-:W1:Y:S03]  /*0280*/  LDCU.64 UR10, c[0x0][0x388] ;  /* 0x00007100ff0a77ac */ /* 0x000e660008000a00 */
[----:B------:R-:W-:-:S04]  /*0290*/  IMAD.X R3, RZ, RZ, UR5, P0 ;  /* 0x00000005ff037e24 */ /* 0x000fc800080e06ff */
[----:B------:R-:W0:Y:S01]  /*02a0*/  LDC.64 R6, c[0x0][0x398] ;  /* 0x0000e600ff067b82 */ /* 0x000e220000000a00 */
[----:B------:R-:W0:Y:S01]  /*02b0*/  I2F.F64.U64 R4, R2 ;  /* 0x0000000200047312 */ /* 0x000e220000301800 */
[----:B-1----:R-:W-:-:S04]  /*02c0*/  LEA R10, P0, R2, UR10, 0x3 ;  /* 0x0000000a020a7c11 */ /* 0x002fc8000f8018ff */
[----:B------:R-:W-:Y:S01]  /*02d0*/  LEA.HI.X R11, R2, UR11, R3, 0x3, P0 ;  /* 0x0000000b020b7c11 */ /* 0x000fe200080f1c03 */
[----:B0-----:R-:W-:-:S07]  /*02e0*/  DFMA R4, R4, R6, R8 ;  /* 0x000000060404722b */ /* 0x001fce0000000008 */
[----:B------:R0:W-:Y:S04]  /*02f0*/  STG.E.64 desc[UR8][R10.64], R4 ;  /* 0x000000040a007986 */ /* 0x0001e8000c101b08 */
.L_x_62:
[----:B------:R-:W-:Y:S05]  /*0300*/  BSYNC.RECONVERGENT B0 ;  /* 0x0000000000007941 */ /* 0x000fea0003800200 */
.L_x_61:
[----:B------:R-:W-:Y:S05]  /*0310*/  @!P1 EXIT ;  /* 0x000000000000994d */ /* 0x000fea0003800000 */
[----:B0-----:R-:W-:Y:S01]  /*0320*/  IADD3 R4, P0, PT, R0, UR4, RZ ;  /* 0x0000000400047c10 */ /* 0x001fe2000ff1e0ff */
        /* <DEDUP_REMOVED lines=8> */
[----:B------:R-:W-:Y:S01]  /*03b0*/  STG.E.64 desc[UR8][R6.64], R2 ;  /* 0x0000000206007986 */ /* 0x000fe2000c101b08 */
[----:B------:R-:W-:Y:S05]  /*03c0*/  EXIT ;  /* 0x000000000000794d */ /* 0x000fea0003800000 */
.L_x_63:
        /* <DEDUP_REMOVED lines=11> */
.L_x_73:


//--------------------- .text._ZN3cub18CUB_300001_SM_10006detail8for_each13static_kernelINS2_12policy_hub_t12policy_500_tEmN6thrust24THRUST_300001_SM_1000_NS8cuda_cub20__uninitialized_fill7functorINS7_10device_ptrIdEEdEEEEvT0_T1_ --------------------------
	.section	.text._ZN3cub18CUB_300001_SM_10006detail8for_each13static_kernelINS2_12policy_hub_t12policy_500_tEmN6thrust24THRUST_300001_SM_1000_NS8cuda_cub20__uninitialized_fill7functorINS7_10device_ptrIdEEdEEEEvT0_T1_,"ax",@progbits
	.align	128
        .global         _ZN3cub18CUB_300001_SM_10006detail8for_each13static_kernelINS2_12policy_hub_t12policy_500_tEmN6thrust24THRUST_300001_SM_1000_NS8cuda_cub20__uninitialized_fill7functorINS7_10device_ptrIdEEdEEEEvT0_T1_
        .type           _ZN3cub18CUB_300001_SM_10006detail8for_each13static_kernelINS2_12policy_hub_t12policy_500_tEmN6thrust24THRUST_300001_SM_1000_NS8cuda_cub20__uninitialized_fill7functorINS7_10device_ptrIdEEdEEEEvT0_T1_,@function
        .size           _ZN3cub18CUB_300001_SM_10006detail8for_each13static_kernelINS2_12policy_hub_t12policy_500_tEmN6thrust24THRUST_300001_SM_1000_NS8cuda_cub20__uninitialized_fill7functorINS7_10device_ptrIdEEdEEEEvT0_T1_,(.L_x_74 - _ZN3cub18CUB_300001_SM_10006detail8for_each13static_kernelINS2_12policy_hub_t12policy_500_tEmN6thrust24THRUST_300001_SM_1000_NS8cuda_cub20__uninitialized_fill7functorINS7_10device_ptrIdEEdEEEEvT0_T1_)
        .other          _ZN3cub18CUB_300001_SM_10006detail8for_each13static_kernelINS2_12policy_hub_t12policy_500_tEmN6thrust24THRUST_300001_SM_1000_NS8cuda_cub20__uninitialized_fill7functorINS7_10device_ptrIdEEdEEEEvT0_T1_,@"STO_CUDA_ENTRY STV_DEFAULT"
_ZN3cub18CUB_300001_SM_10006detail8for_each13static_kernelINS2_12policy_hub_t12policy_500_tEmN6thrust24THRUST_300001_SM_1000_NS8cuda_cub20__uninitialized_fill7functorINS7_10device_ptrIdEEdEEEEvT0_T1_:
.text._ZN3cub18CUB_300001_SM_10006detail8for_each13static_kernelINS2_12policy_hub_t12policy_500_tEmN6thrust24THRUST_300001_SM_1000_NS8cuda_cub20__uninitialized_fill7functorINS7_10device_ptrIdEEdEEEEvT0_T1_:
        /* <DEDUP_REMOVED lines=8> */
[----:B------:R-:W-:-:S09]  /*0080*/  UISETP.GE.U32.AND.EX UP0, UPT, UR7, URZ, UPT, UP0 ;  /* 0x000000ff0700728c */ /* 0x000fd2000bf06100 */
        /* <DEDUP_REMOVED lines=11> */
.L_x_64:
[----:B------:R-:W0:Y:S01]  /*0140*/  S2R R0, SR_TID.X ;  /* 0x0000000000007919 */ /* 0x000e220000002100 */
[----:B------:R-:W-:Y:S01]  /*0150*/  IMAD.U32 R2, RZ, RZ, UR7 ;  /* 0x00000007ff027e24 */ /* 0x000fe2000f8e00ff */
[----:B------:R-:W1:Y:S01]  /*0160*/  LDCU.64 UR10, c[0x0][0x388] ;  /* 0x00007100ff0a77ac */ /* 0x000e620008000a00 */
[----:B------:R-:W-:Y:S01]  /*0170*/  IMAD.U32 R6, RZ, RZ, UR7 ;  /* 0x00000007ff067e24 */ /* 0x000fe2000f8e00ff */
[----:B0-----:R-:W-:-:S04]  /*0180*/  ISETP.LT.U32.AND P0, PT, R0, UR6, PT ;  /* 0x0000000600007c0c */ /* 0x001fc8000bf01070 */
[----:B------:R-:W-:Y:S01]  /*0190*/  ISETP.GT.U32.AND.EX P0, PT, R2, RZ, PT, P0 ;  /* 0x000000ff0200720c */ /* 0x000fe20003f04100 */
[C---:B------:R-:W-:Y:S01]  /*01a0*/  VIADD R2, R0.reuse, 0x100 ;  /* 0x0000010000027836 */ /* 0x040fe20000000000 */
[----:B------:R-:W-:-:S04]  /*01b0*/  IADD3 R0, P2, PT, R0, UR4, RZ ;  /* 0x0000000400007c10 */ /* 0x000fc8000ff5e0ff */
[----:B------:R-:W-:Y:S01]  /*01c0*/  ISETP.LT.U32.AND P1, PT, R2, UR6, PT ;  /* 0x0000000602007c0c */ /* 0x000fe2000bf21070 */
[----:B------:R-:W-:Y:S01]  /*01d0*/  IMAD.X R3, RZ, RZ, UR5, P2 ;  /* 0x00000005ff037e24 */ /* 0x000fe200090e06ff */
[----:B-1----:R-:W-:Y:S02]  /*01e0*/  LEA R2, P2, R0, UR10, 0x3 ;  /* 0x0000000a00027c11 */ /* 0x002fe4000f8418ff */
[----:B------:R-:W-:Y:S02]  /*01f0*/  ISETP.GT.U32.AND.EX P1, PT, R6, RZ, PT, P1 ;  /* 0x000000ff0600720c */ /* 0x000fe40003f24110 */
[----:B------:R-:W-:Y:S01]  /*0200*/  LEA.HI.X R3, R0, UR11, R3, 0x3, P2 ;  /* 0x0000000b00037c11 */ /* 0x000fe200090f1c03 */
[----:B------:R-:W0:Y:S04]  /*0210*/  @P0 LDC.64 R4, c[0x0][0x390] ;  /* 0x0000e400ff040b82 */ /* 0x000e280000000a00 */
[----:B0-----:R0:W-:Y:S06]  /*0220*/  @P0 STG.E.64 desc[UR8][R2.64], R4 ;  /* 0x0000000402000986 */ /* 0x0011ec000c101b08 */
[----:B------:R-:W-:Y:S05]  /*0230*/  @!P1 EXIT ;  /* 0x000000000000994d */ /* 0x000fea0003800000 */
[----:B0-----:R-:W0:Y:S02]  /*0240*/  LDC.64 R4, c[0x0][0x390] ;  /* 0x0000e400ff047b82 */ /* 0x001e240000000a00 */
[----:B0-----:R-:W-:Y:S01]  /*0250*/  STG.E.64 desc[UR8][R2.64+0x800], R4 ;  /* 0x0008000402007986 */ /* 0x001fe2000c101b08 */
[----:B------:R-:W-:Y:S05]  /*0260*/  EXIT ;  /* 0x000000000000794d */ /* 0x000fea0003800000 */
.L_x_65:
        /* <DEDUP_REMOVED lines=9> */
.L_x_74:


//--------------------- .text._ZN3cub18CUB_300001_SM_10006detail11EmptyKernelIvEEvv --------------------------
	.section	.text._ZN3cub18CUB_300001_SM_10006detail11EmptyKernelIvEEvv,"ax",@progbits
	.align	128
        .global         _ZN3cub18CUB_300001_SM_10006detail11EmptyKernelIvEEvv
        .type           _ZN3cub18CUB_300001_SM_10006detail11EmptyKernelIvEEvv,@function
        .size           _ZN3cub18CUB_300001_SM_10006detail11EmptyKernelIvEEvv,(.L_x_75 - _ZN3cub18CUB_300001_SM_10006detail11EmptyKernelIvEEvv)
        .other          _ZN3cub18CUB_300001_SM_10006detail11EmptyKernelIvEEvv,@"STO_CUDA_ENTRY STV_DEFAULT"
_ZN3cub18CUB_300001_SM_10006detail11EmptyKernelIvEEvv:
.text._ZN3cub18CUB_300001_SM_10006detail11EmptyKernelIvEEvv:
[----:B------:R-:W-:Y:S01]  /*0000*/  LDC R1, c[0x0][0x37c] ;  /* 0x0000df00ff017b82 */ /* 0x000fe20000000800 */
[----:B------:R-:W-:Y:S05]  /*0010*/  EXIT ;  /* 0x000000000000794d */ /* 0x000fea0003800000 */
.L_x_66:
        /* <DEDUP_REMOVED lines=14> */
.L_x_75:


//--------------------- .nv.shared._ZN3cub18CUB_300001_SM_10006detail9transform16transform_kernelINS2_10policy_hubILb0EN4cuda3std3__45tupleIJN6thrust24THRUST_300001_SM_1000_NS6detail15normal_iteratorINSA_10device_ptrIdEEEESF_EEEE10policy1000ElNS7_4plusIdEESF_JPdSL_EEEvT0_iT1_T2_DpNS2_10kernel_argIT3_EE --------------------------
	.section	.nv.shared._ZN3cub18CUB_300001_SM_10006detail9transform16transform_kernelINS2_10policy_hubILb0EN4cuda3std3__45tupleIJN6thrust24THRUST_300001_SM_1000_NS6detail15normal_iteratorINSA_10device_ptrIdEEEESF_EEEE10policy1000ElNS7_4plusIdEESF_JPdSL_EEEvT0_iT1_T2_DpNS2_10kernel_argIT3_EE,"aw",@nobits
	.sectionflags	@""
	.align	128
.nv.shared._ZN3cub18CUB_300001_SM_10006detail9transform16transform_kernelINS2_10policy_hubILb0EN4cuda3std3__45tupleIJN6thrust24THRUST_300001_SM_1000_NS6detail15normal_iteratorINSA_10device_ptrIdEEEESF_EEEE10policy1000ElNS7_4plusIdEESF_JPdSL_EEEvT0_iT1_T2_DpNS2_10kernel_argIT3_EE:
	.zero		1152


//--------------------- .nv.shared.reserved.0     --------------------------
	.section	.nv.shared.reserved.0,"aw",@nobits
	.weak		__nv_reservedSMEM_offset_0_alias
	.size		__nv_reservedSMEM_offset_0_alias, 0, 64
	.other		__nv_reservedSMEM_offset_0_alias,@"STO_CUDA_RESERVED_SHARED STV_DEFAULT"
__nv_reservedSMEM_offset_0_alias:
	.zero		0
	.zero		64


//--------------------- .nv.global                --------------------------
	.section	.nv.global,"aw",@nobits
.nv.global:
	.type		_ZN30_INTERNAL_eecbe592_4_k_cu_main6thrust24THRUST_300001_SM_1000_NS3seqE,@object
	.size		_ZN30_INTERNAL_eecbe592_4_k_cu_main6thrust24THRUST_300001_SM_1000_NS3seqE,(_ZN30_INTERNAL_eecbe592_4_k_cu_main4cuda3std3__48in_placeE - _ZN30_INTERNAL_eecbe592_4_k_cu_main6thrust24THRUST_300001_SM_1000_NS3seqE)
_ZN30_INTERNAL_eecbe592_4_k_cu_main6thrust24THRUST_300001_SM_1000_NS3seqE:
	.zero		1
	.type		_ZN30_INTERNAL_eecbe592_4_k_cu_main4cuda3std3__48in_placeE,@object
	.size		_ZN30_INTERNAL_eecbe592_4_k_cu_main4cuda3std3__48in_placeE,(_ZN30_INTERNAL_eecbe592_4_k_cu_main4cuda3std6ranges3__45__cpo4sizeE - _ZN30_INTERNAL_eecbe592_4_k_cu_main4cuda3std3__48in_placeE)
_ZN30_INTERNAL_eecbe592_4_k_cu_main4cuda3std3__48in_placeE:
	.zero		1
	.type		_ZN30_INTERNAL_eecbe592_4_k_cu_main4cuda3std6ranges3__45__cpo4sizeE,@object
	.size		_ZN30_INTERNAL_eecbe592_4_k_cu_main4cuda3std6ranges3__45__cpo4sizeE,(_ZN30_INTERNAL_eecbe592_4_k_cu_main6thrust24THRUST_300001_SM_1000_NS12placeholders2_3E - _ZN30_INTERNAL_eecbe592_4_k_cu_main4cuda3std6ranges3__45__cpo4sizeE)
_ZN30_INTERNAL_eecbe592_4_k_cu_main4cuda3std6ranges3__45__cpo4sizeE:
	.zero		1
	.type		_ZN30_INTERNAL_eecbe592_4_k_cu_main6thrust24THRUST_300001_SM_1000_NS12placeholders2_3E,@object
	.size		_ZN30_INTERNAL_eecbe592_4_k_cu_main6thrust24THRUST_300001_SM_1000_NS12placeholders2_3E,(_ZN30_INTERNAL_eecbe592_4_k_cu_main4cuda3std3__45__cpo6cbeginE - _ZN30_INTERNAL_eecbe592_4_k_cu_main6thrust24THRUST_300001_SM_1000_NS12placeholders2_3E)
_ZN30_INTERNAL_eecbe592_4_k_cu_main6thrust24THRUST_300001_SM_1000_NS12placeholders2_3E:
	.zero		1
	.type		_ZN30_INTERNAL_eecbe592_4_k_cu_main4cuda3std3__45__cpo6cbeginE,@object
	.size		_ZN30_INTERNAL_eecbe592_4_k_cu_main4cuda3std3__45__cpo6cbeginE,(_ZN30_INTERNAL_eecbe592_4_k_cu_main4cuda3std6ranges3__45__cpo6cbeginE - _ZN30_INTERNAL_eecbe592_4_k_cu_main4cuda3std3__45__cpo6cbeginE)
_ZN30_INTERNAL_eecbe592_4_k_cu_main4cuda3std3__45__cpo6cbeginE:
	.zero		1
	.type		_ZN30_INTERNAL_eecbe592_4_k_cu_main4cuda3std6ranges3__45__cpo6cbeginE,@object
	.size		_ZN30_INTERNAL_eecbe592_4_k_cu_main4cuda3std6ranges3__45__cpo6cbeginE,(_ZN30_INTERNAL_eecbe592_4_k_cu_main6thrust24THRUST_300001_SM_1000_NS12placeholders2_7E - _ZN30_INTERNAL_eecbe592_4_k_cu_main4cuda3std6ranges3__45__cpo6cbeginE)
_ZN30_INTERNAL_eecbe592_4_k_cu_main4cuda3std6ranges3__45__cpo6cbeginE:
	.zero		1
	.type		_ZN30_INTERNAL_eecbe592_4_k_cu_main6thrust24THRUST_300001_SM_1000_NS12placeholders2_7E,@object
	.size		_ZN30_INTERNAL_eecbe592_4_k_cu_main6thrust24THRUST_300001_SM_1000_NS12placeholders2_7E,(_ZN30_INTERNAL_eecbe592_4_k_cu_main4cuda3std3__45__cpo7crbeginE - _ZN30_INTERNAL_eecbe592_4_k_cu_main6thrust24THRUST_300001_SM_1000_NS12placeholders2_7E)
_ZN30_INTERNAL_eecbe592_4_k_cu_main6thrust24THRUST_300001_SM_1000_NS12placeholders2_7E:
	.zero		1
	.type		_ZN30_INTERNAL_eecbe592_4_k_cu_main4cuda3std3__45__cpo7crbeginE,@object
	.size		_ZN30_INTERNAL_eecbe592_4_k_cu_main4cuda3std3__45__cpo7crbeginE,(_ZN30_INTERNAL_eecbe592_4_k_cu_main4cuda3std6ranges3__45__cpo4nextE - _ZN30_INTERNAL_eecbe592_4_k_cu_main4cuda3std3__45__cpo7crbeginE)
_ZN30_INTERNAL_eecbe592_4_k_cu_main4cuda3std3__45__cpo7crbeginE:
	.zero		1
	.type		_ZN30_INTERNAL_eecbe592_4_k_cu_main4cuda3std6ranges3__45__cpo4nextE,@object
	.size		_ZN30_INTERNAL_eecbe592_4_k_cu_main4cuda3std6ranges3__45__cpo4nextE,(_ZN30_INTERNAL_eecbe592_4_k_cu_main4cuda3std6ranges3__45__cpo4swapE - _ZN30_INTERNAL_eecbe592_4_k_cu_main4cuda3std6ranges3__45__cpo4nextE)
_ZN30_INTERNAL_eecbe592_4_k_cu_main4cuda3std6ranges3__45__cpo4nextE:
	.zero		1
	.type		_ZN30_INTERNAL_eecbe592_4_k_cu_main4cuda3std6ranges3__45__cpo4swapE,@object
	.size		_ZN30_INTERNAL_eecbe592_4_k_cu_main4cuda3std6ranges3__45__cpo4swapE,(_ZN30_INTERNAL_eecbe592_4_k_cu_main6thrust24THRUST_300001_SM_1000_NS8cuda_cub10par_nosyncE - _ZN30_INTERNAL_eecbe592_4_k_cu_main4cuda3std6ranges3__45__cpo4swapE)
_ZN30_INTERNAL_eecbe592_4_k_cu_main4cuda3std6ranges3__45__cpo4swapE:
	.zero		1
	.type		_ZN30_INTERNAL_eecbe592_4_k_cu_main6thrust24THRUST_300001_SM_1000_NS8cuda_cub10par_nosyncE,@object
	.size		_ZN30_INTERNAL_eecbe592_4_k_cu_main6thrust24THRUST_300001_SM_1000_NS8cuda_cub10par_nosyncE,(_ZN30_INTERNAL_eecbe592_4_k_cu_main6thrust24THRUST_300001_SM_1000_NS12placeholders2_9E - _ZN30_INTERNAL_eecbe592_4_k_cu_main6thrust24THRUST_300001_SM_1000_NS8cuda_cub10par_nosyncE)
_ZN30_INTERNAL_eecbe592_4_k_cu_main6thrust24THRUST_300001_SM_1000_NS8cuda_cub10par_nosyncE:
	.zero		1
	.type		_ZN30_INTERNAL_eecbe592_4_k_cu_main6thrust24THRUST_300001_SM_1000_NS12placeholders2_9E,@object
	.size		_ZN30_INTERNAL_eecbe592_4_k_cu_main6thrust24THRUST_300001_SM_1000_NS12placeholders2_9E,(_ZN30_INTERNAL_eecbe592_4_k_cu_main4cuda3std3__432_GLOBAL__N__eecbe592_4_k_cu_main6ignoreE - _ZN30_INTERNAL_eecbe592_4_k_cu_main6thrust24THRUST_300001_SM_1000_NS12placeholders2_9E)
_ZN30_INTERNAL_eecbe592_4_k_cu_main6thrust24THRUST_300001_SM_1000_NS12placeholders2_9E:
	.zero		1
	.type		_ZN30_INTERNAL_eecbe592_4_k_cu_main4cuda3std3__432_GLOBAL__N__eecbe592_4_k_cu_main6ignoreE,@object
	.size		_ZN30_INTERNAL_eecbe592_4_k_cu_main4cuda3std3__432_GLOBAL__N__eecbe592_4_k_cu_main6ignoreE,(_ZN30_INTERNAL_eecbe592_4_k_cu_main4cuda3std6ranges3__45__cpo4dataE - _ZN30_INTERNAL_eecbe592_4_k_cu_main4cuda3std3__432_GLOBAL__N__eecbe592_4_k_cu_main6ignoreE)
_ZN30_INTERNAL_eecbe592_4_k_cu_main4cuda3std3__432_GLOBAL__N__eecbe592_4_k_cu_main6ignoreE:
	.zero		1
	.type		_ZN30_INTERNAL_eecbe592_4_k_cu_main4cuda3std6ranges3__45__cpo4dataE,@object
	.size		_ZN30_INTERNAL_eecbe592_4_k_cu_main4cuda3std6ranges3__45__cpo4dataE,(_ZN30_INTERNAL_eecbe592_4_k_cu_main6thrust24THRUST_300001_SM_1000_NS12placeholders2_1E - _ZN30_INTERNAL_eecbe592_4_k_cu_main4cuda3std6ranges3__45__cpo4dataE)
_ZN30_INTERNAL_eecbe592_4_k_cu_main4cuda3std6ranges3__45__cpo4dataE:
	.zero		1
	.type		_ZN30_INTERNAL_eecbe592_4_k_cu_main6thrust24THRUST_300001_SM_1000_NS12placeholders2_1E,@object
	.size		_ZN30_INTERNAL_eecbe592_4_k_cu_main6thrust24THRUST_300001_SM_1000_NS12placeholders2_1E,(_ZN30_INTERNAL_eecbe592_4_k_cu_main4cuda3std3__45__cpo5beginE - _ZN30_INTERNAL_eecbe592_4_k_cu_main6thrust24THRUST_300001_SM_1000_NS12placeholders2_1E)
_ZN30_INTERNAL_eecbe592_4_k_cu_main6thrust24THRUST_300001_SM_1000_NS12placeholders2_1E:
	.zero		1
	.type		_ZN30_INTERNAL_eecbe592_4_k_cu_main4cuda3std3__45__cpo5beginE,@object
	.size		_ZN30_INTERNAL_eecbe592_4_k_cu_main4cuda3std3__45__cpo5beginE,(_ZN30_INTERNAL_eecbe592_4_k_cu_main4cuda3std6ranges3__45__cpo5beginE - _ZN30_INTERNAL_eecbe592_4_k_cu_main4cuda3std3__45__cpo5beginE)
_ZN30_INTERNAL_eecbe592_4_k_cu_main4cuda3std3__45__cpo5beginE:
	.zero		1
	.type		_ZN30_INTERNAL_eecbe592_4_k_cu_main4cuda3std6ranges3__45__cpo5beginE,@object
	.size		_ZN30_INTERNAL_eecbe592_4_k_cu_main4cuda3std6ranges3__45__cpo5beginE,(_ZN30_INTERNAL_eecbe592_4_k_cu_main6thrust24THRUST_300001_SM_1000_NS12placeholders2_5E - _ZN30_INTERNAL_eecbe592_4_k_cu_main4cuda3std6ranges3__45__cpo5beginE)
_ZN30_INTERNAL_eecbe592_4_k_cu_main4cuda3std6ranges3__45__cpo5beginE:
	.zero		1
	.type		_ZN30_INTERNAL_eecbe592_4_k_cu_main6thrust24THRUST_300001_SM_1000_NS12placeholders2_5E,@object
	.size		_ZN30_INTERNAL_eecbe592_4_k_cu_main6thrust24THRUST_300001_SM_1000_NS12placeholders2_5E,(_ZN30_INTERNAL_eecbe592_4_k_cu_main4cuda3std3__45__cpo6rbeginE - _ZN30_INTERNAL_eecbe592_4_k_cu_main6thrust24THRUST_300001_SM_1000_NS12placeholders2_5E)
_ZN30_INTERNAL_eecbe592_4_k_cu_main6thrust24THRUST_300001_SM_1000_NS12placeholders2_5E:
	.zero		1
	.type		_ZN30_INTERNAL_eecbe592_4_k_cu_main4cuda3std3__45__cpo6rbeginE,@object
	.size		_ZN30_INTERNAL_eecbe592_4_k_cu_main4cuda3std3__45__cpo6rbeginE,(_ZN30_INTERNAL_eecbe592_4_k_cu_main4cuda3std6ranges3__45__cpo7advanceE - _ZN30_INTERNAL_eecbe592_4_k_cu_main4cuda3std3__45__cpo6rbeginE)
_ZN30_INTERNAL_eecbe592_4_k_cu_main4cuda3std3__45__cpo6rbeginE:
	.zero		1
	.type		_ZN30_INTERNAL_eecbe592_4_k_cu_main4cuda3std6ranges3__45__cpo7advanceE,@object
	.size		_ZN30_INTERNAL_eecbe592_4_k_cu_main4cuda3std6ranges3__45__cpo7advanceE,(_ZN30_INTERNAL_eecbe592_4_k_cu_main4cuda3std3__47nulloptE - _ZN30_INTERNAL_eecbe592_4_k_cu_main4cuda3std6ranges3__45__cpo7advanceE)
_ZN30_INTERNAL_eecbe592_4_k_cu_main4cuda3std6ranges3__45__cpo7advanceE:
	.zero		1
	.type		_ZN30_INTERNAL_eecbe592_4_k_cu_main4cuda3std3__47nulloptE,@object
	.size		_ZN30_INTERNAL_eecbe592_4_k_cu_main4cuda3std3__47nulloptE,(_ZN30_INTERNAL_eecbe592_4_k_cu_main4cuda3std6ranges3__45__cpo8distanceE - _ZN30_INTERNAL_eecbe592_4_k_cu_main4cuda3std3__47nulloptE)
_ZN30_INTERNAL_eecbe592_4_k_cu_main4cuda3std3__47nulloptE:
	.zero		1
	.type		_ZN30_INTERNAL_eecbe592_4_k_cu_main4cuda3std6ranges3__45__cpo8distanceE,@object
	.size		_ZN30_INTERNAL_eecbe592_4_k_cu_main4cuda3std6ranges3__45__cpo8distanceE,(_ZN30_INTERNAL_eecbe592_4_k_cu_main6thrust24THRUST_300001_SM_1000_NS12placeholders3_10E - _ZN30_INTERNAL_eecbe592_4_k_cu_main4cuda3std6ranges3__45__cpo8distanceE)
_ZN30_INTERNAL_eecbe592_4_k_cu_main4cuda3std6ranges3__45__cpo8distanceE:
	.zero		1
	.type		_ZN30_INTERNAL_eecbe592_4_k_cu_main6thrust24THRUST_300001_SM_1000_NS12placeholders3_10E,@object
	.size		_ZN30_INTERNAL_eecbe592_4_k_cu_main6thrust24THRUST_300001_SM_1000_NS12placeholders3_10E,(_ZN30_INTERNAL_eecbe592_4_k_cu_main4cuda3std3__419piecewise_constructE - _ZN30_INTERNAL_eecbe592_4_k_cu_main6thrust24THRUST_300001_SM_1000_NS12placeholders3_10E)
_ZN30_INTERNAL_eecbe592_4_k_cu_main6thrust24THRUST_300001_SM_1000_NS12placeholders3_10E:
	.zero		1
	.type		_ZN30_INTERNAL_eecbe592_4_k_cu_main4cuda3std3__419piecewise_constructE,@object
	.size		_ZN30_INTERNAL_eecbe592_4_k_cu_main4cuda3std3__419piecewise_constructE,(_ZN30_INTERNAL_eecbe592_4_k_cu_main4cuda3std6ranges3__45__cpo5cdataE - _ZN30_INTERNAL_eecbe592_4_k_cu_main4cuda3std3__419piecewise_constructE)
_ZN30_INTERNAL_eecbe592_4_k_cu_main4cuda3std3__419piecewise_constructE:
	.zero		1
	.type		_ZN30_INTERNAL_eecbe592_4_k_cu_main4cuda3std6ranges3__45__cpo5cdataE,@object
	.size		_ZN30_INTERNAL_eecbe592_4_k_cu_main4cuda3std6ranges3__45__cpo5cdataE,(_ZN30_INTERNAL_eecbe592_4_k_cu_main6thrust24THRUST_300001_SM_1000_NS12placeholders2_2E - _ZN30_INTERNAL_eecbe592_4_k_cu_main4cuda3std6ranges3__45__cpo5cdataE)
_ZN30_INTERNAL_eecbe592_4_k_cu_main4cuda3std6ranges3__45__cpo5cdataE:
	.zero		1
	.type		_ZN30_INTERNAL_eecbe592_4_k_cu_main6thrust24THRUST_300001_SM_1000_NS12placeholders2_2E,@object
	.size		_ZN30_INTERNAL_eecbe592_4_k_cu_main6thrust24THRUST_300001_SM_1000_NS12placeholders2_2E,(_ZN30_INTERNAL_eecbe592_4_k_cu_main4cuda3std3__45__cpo3endE - _ZN30_INTERNAL_eecbe592_4_k_cu_main6thrust24THRUST_300001_SM_1000_NS12placeholders2_2E)
_ZN30_INTERNAL_eecbe592_4_k_cu_main6thrust24THRUST_300001_SM_1000_NS12placeholders2_2E:
	.zero		1
	.type		_ZN30_INTERNAL_eecbe592_4_k_cu_main4cuda3std3__45__cpo3endE,@object
	.size		_ZN30_INTERNAL_eecbe592_4_k_cu_main4cuda3std3__45__cpo3endE,(_ZN30_INTERNAL_eecbe592_4_k_cu_main4cuda3std6ranges3__45__cpo3endE - _ZN30_INTERNAL_eecbe592_4_k_cu_main4cuda3std3__45__cpo3endE)
_ZN30_INTERNAL_eecbe592_4_k_cu_main4cuda3std3__45__cpo3endE:
	.zero		1
	.type		_ZN30_INTERNAL_eecbe592_4_k_cu_main4cuda3std6ranges3__45__cpo3endE,@object
	.size		_ZN30_INTERNAL_eecbe592_4_k_cu_main4cuda3std6ranges3__45__cpo3endE,(_ZN30_INTERNAL_eecbe592_4_k_cu_main6thrust24THRUST_300001_SM_1000_NS12placeholders2_6E - _ZN30_INTERNAL_eecbe592_4_k_cu_main4cuda3std6ranges3__45__cpo3endE)
_ZN30_INTERNAL_eecbe592_4_k_cu_main4cuda3std6ranges3__45__cpo3endE:
	.zero		1
	.type		_ZN30_INTERNAL_eecbe592_4_k_cu_main6thrust24THRUST_300001_SM_1000_NS12placeholders2_6E,@object
	.size		_ZN30_INTERNAL_eecbe592_4_k_cu_main6thrust24THRUST_300001_SM_1000_NS12placeholders2_6E,(_ZN30_INTERNAL_eecbe592_4_k_cu_main4cuda3std3__45__cpo4rendE - _ZN30_INTERNAL_eecbe592_4_k_cu_main6thrust24THRUST_300001_SM_1000_NS12placeholders2_6E)
_ZN30_INTERNAL_eecbe592_4_k_cu_main6thrust24THRUST_300001_SM_1000_NS12placeholders2_6E:
	.zero		1
	.type		_ZN30_INTERNAL_eecbe592_4_k_cu_main4cuda3std3__45__cpo4rendE,@object
	.size		_ZN30_INTERNAL_eecbe592_4_k_cu_main4cuda3std3__45__cpo4rendE,(_ZN30_INTERNAL_eecbe592_4_k_cu_main4cuda3std6ranges3__45__cpo9iter_swapE - _ZN30_INTERNAL_eecbe592_4_k_cu_main4cuda3std3__45__cpo4rendE)
_ZN30_INTERNAL_eecbe592_4_k_cu_main4cuda3std3__45__cpo4rendE:
	.zero		1
	.type		_ZN30_INTERNAL_eecbe592_4_k_cu_main4cuda3std6ranges3__45__cpo9iter_swapE,@object
	.size		_ZN30_INTERNAL_eecbe592_4_k_cu_main4cuda3std6ranges3__45__cpo9iter_swapE,(_ZN30_INTERNAL_eecbe592_4_k_cu_main4cuda3std3__48unexpectE - _ZN30_INTERNAL_eecbe592_4_k_cu_main4cuda3std6ranges3__45__cpo9iter_swapE)
_ZN30_INTERNAL_eecbe592_4_k_cu_main4cuda3std6ranges3__45__cpo9iter_swapE:
	.zero		1
	.type		_ZN30_INTERNAL_eecbe592_4_k_cu_main4cuda3std3__48unexpectE,@object
	.size		_ZN30_INTERNAL_eecbe592_4_k_cu_main4cuda3std3__48unexpectE,(_ZN30_INTERNAL_eecbe592_4_k_cu_main6thrust24THRUST_300001_SM_1000_NS8cuda_cub3parE - _ZN30_INTERNAL_eecbe592_4_k_cu_main4cuda3std3__48unexpectE)
_ZN30_INTERNAL_eecbe592_4_k_cu_main4cuda3std3__48unexpectE:
	.zero		1
	.type		_ZN30_INTERNAL_eecbe592_4_k_cu_main6thrust24THRUST_300001_SM_1000_NS8cuda_cub3parE,@object
	.size		_ZN30_INTERNAL_eecbe592_4_k_cu_main6thrust24THRUST_300001_SM_1000_NS8cuda_cub3parE,(_ZN30_INTERNAL_eecbe592_4_k_cu_main6thrust24THRUST_300001_SM_1000_NS12placeholders2_4E - _ZN30_INTERNAL_eecbe592_4_k_cu_main6thrust24THRUST_300001_SM_1000_NS8cuda_cub3parE)
_ZN30_INTERNAL_eecbe592_4_k_cu_main6thrust24THRUST_300001_SM_1000_NS8cuda_cub3parE:
	.zero		1
	.type		_ZN30_INTERNAL_eecbe592_4_k_cu_main6thrust24THRUST_300001_SM_1000_NS12placeholders2_4E,@object
	.size		_ZN30_INTERNAL_eecbe592_4_k_cu_main6thrust24THRUST_300001_SM_1000_NS12placeholders2_4E,(_ZN30_INTERNAL_eecbe592_4_k_cu_main4cuda3std3__45__cpo4cendE - _ZN30_INTERNAL_eecbe592_4_k_cu_main6thrust24THRUST_300001_SM_1000_NS12placeholders2_4E)
_ZN30_INTERNAL_eecbe592_4_k_cu_main6thrust24THRUST_300001_SM_1000_NS12placeholders2_4E:
	.zero		1
	.type		_ZN30_INTERNAL_eecbe592_4_k_cu_main4cuda3std3__45__cpo4cendE,@object
	.size		_ZN30_INTERNAL_eecbe592_4_k_cu_main4cuda3std3__45__cpo4cendE,(_ZN30_INTERNAL_eecbe592_4_k_cu_main4cuda3std6ranges3__45__cpo4cendE - _ZN30_INTERNAL_eecbe592_4_k_cu_main4cuda3std3__45__cpo4cendE)
_ZN30_INTERNAL_eecbe592_4_k_cu_main4cuda3std3__45__cpo4cendE:
	.zero		1
	.type		_ZN30_INTERNAL_eecbe592_4_k_cu_main4cuda3std6ranges3__45__cpo4cendE,@object
	.size		_ZN30_INTERNAL_eecbe592_4_k_cu_main4cuda3std6ranges3__45__cpo4cendE,(_ZN30_INTERNAL_eecbe592_4_k_cu_main4cuda3std3__420unreachable_sentinelE - _ZN30_INTERNAL_eecbe592_4_k_cu_main4cuda3std6ranges3__45__cpo4cendE)
_ZN30_INTERNAL_eecbe592_4_k_cu_main4cuda3std6ranges3__45__cpo4cendE:
	.zero		1
	.type		_ZN30_INTERNAL_eecbe592_4_k_cu_main4cuda3std3__420unreachable_sentinelE,@object
	.size		_ZN30_INTERNAL_eecbe592_4_k_cu_main4cuda3std3__420unreachable_sentinelE,(_ZN30_INTERNAL_eecbe592_4_k_cu_main4cuda3std6ranges3__45__cpo5ssizeE - _ZN30_INTERNAL_eecbe592_4_k_cu_main4cuda3std3__420unreachable_sentinelE)
_ZN30_INTERNAL_eecbe592_4_k_cu_main4cuda3std3__420unreachable_sentinelE:
	.zero		1
	.type		_ZN30_INTERNAL_eecbe592_4_k_cu_main4cuda3std6ranges3__45__cpo5ssizeE,@object
	.size		_ZN30_INTERNAL_eecbe592_4_k_cu_main4cuda3std6ranges3__45__cpo5ssizeE,(_ZN30_INTERNAL_eecbe592_4_k_cu_main6thrust24THRUST_300001_SM_1000_NS12placeholders2_8E - _ZN30_INTERNAL_eecbe592_4_k_cu_main4cuda3std6ranges3__45__cpo5ssizeE)
_ZN30_INTERNAL_eecbe592_4_k_cu_main4cuda3std6ranges3__45__cpo5ssizeE:
	.zero		1
	.type		_ZN30_INTERNAL_eecbe592_4_k_cu_main6thrust24THRUST_300001_SM_1000_NS12placeholders2_8E,@object
	.size		_ZN30_INTERNAL_eecbe592_4_k_cu_main6thrust24THRUST_300001_SM_1000_NS12placeholders2_8E,(_ZN30_INTERNAL_eecbe592_4_k_cu_main4cuda3std3__45__cpo5crendE - _ZN30_INTERNAL_eecbe592_4_k_cu_main6thrust24THRUST_300001_SM_1000_NS12placeholders2_8E)
_ZN30_INTERNAL_eecbe592_4_k_cu_main6thrust24THRUST_300001_SM_1000_NS12placeholders2_8E:
	.zero		1
	.type		_ZN30_INTERNAL_eecbe592_4_k_cu_main4cuda3std3__45__cpo5crendE,@object
	.size		_ZN30_INTERNAL_eecbe592_4_k_cu_main4cuda3std3__45__cpo5crendE,(_ZN30_INTERNAL_eecbe592_4_k_cu_main4cuda3std6ranges3__45__cpo4prevE - _ZN30_INTERNAL_eecbe592_4_k_cu_main4cuda3std3__45__cpo5crendE)
_ZN30_INTERNAL_eecbe592_4_k_cu_main4cuda3std3__45__cpo5crendE:
	.zero		1
	.type		_ZN30_INTERNAL_eecbe592_4_k_cu_main4cuda3std6ranges3__45__cpo4prevE,@object
	.size		_ZN30_INTERNAL_eecbe592_4_k_cu_main4cuda3std6ranges3__45__cpo4prevE,(_ZN30_INTERNAL_eecbe592_4_k_cu_main4cuda3std6ranges3__45__cpo9iter_moveE - _ZN30_INTERNAL_eecbe592_4_k_cu_main4cuda3std6ranges3__45__cpo4prevE)
_ZN30_INTERNAL_eecbe592_4_k_cu_main4cuda3std6ranges3__45__cpo4prevE:
	.zero		1
	.type		_ZN30_INTERNAL_eecbe592_4_k_cu_main4cuda3std6ranges3__45__cpo9iter_moveE,@object
	.size		_ZN30_INTERNAL_eecbe592_4_k_cu_main4cuda3std6ranges3__45__cpo9iter_moveE,(_ZN30_INTERNAL_eecbe592_4_k_cu_main6thrust24THRUST_300001_SM_1000_NS6system6detail10sequential3seqE - _ZN30_INTERNAL_eecbe592_4_k_cu_main4cuda3std6ranges3__45__cpo9iter_moveE)
_ZN30_INTERNAL_eecbe592_4_k_cu_main4cuda3std6ranges3__45__cpo9iter_moveE:
	.zero		1
	.type		_ZN30_INTERNAL_eecbe592_4_k_cu_main6thrust24THRUST_300001_SM_1000_NS6system6detail10sequential3seqE,@object
	.size		_ZN30_INTERNAL_eecbe592_4_k_cu_main6thrust24THRUST_300001_SM_1000_NS6system6detail10sequential3seqE,(.L_31 - _ZN30_INTERNAL_eecbe592_4_k_cu_main6thrust24THRUST_300001_SM_1000_NS6system6detail10sequential3seqE)
_ZN30_INTERNAL_eecbe592_4_k_cu_main6thrust24THRUST_300001_SM_1000_NS6system6detail10sequential3seqE:
	.zero		1
.L_31:


//--------------------- .nv.shared._ZN3cub18CUB_300001_SM_10006detail9transform16transform_kernelINS2_10policy_hubILb0EN4cuda3std3__45tupleIJN6thrust24THRUST_300001_SM_1000_NS6detail15normal_iteratorINSA_10device_ptrIdEEEESF_EEEE10policy1000EiNS7_4plusIdEESF_JPdSL_EEEvT0_iT1_T2_DpNS2_10kernel_argIT3_EE --------------------------
	.section	.nv.shared._ZN3cub18CUB_300001_SM_10006detail9transform16transform_kernelINS2_10policy_hubILb0EN4cuda3std3__45tupleIJN6thrust24THRUST_300001_SM_1000_NS6detail15normal_iteratorINSA_10device_ptrIdEEEESF_EEEE10policy1000EiNS7_4plusIdEESF_JPdSL_EEEvT0_iT1_T2_DpNS2_10kernel_argIT3_EE,"aw",@nobits
	.sectionflags	@""
	.align	128
.nv.shared._ZN3cub18CUB_300001_SM_10006detail9transform16transform_kernelINS2_10policy_hubILb0EN4cuda3std3__45tupleIJN6thrust24THRUST_300001_SM_1000_NS6detail15normal_iteratorINSA_10device_ptrIdEEEESF_EEEE10policy1000EiNS7_4plusIdEESF_JPdSL_EEEvT0_iT1_T2_DpNS2_10kernel_argIT3_EE:
	.zero		1152


//--------------------- .nv.shared._ZN3cub18CUB_300001_SM_10006detail8for_each13static_kernelINS2_12policy_hub_t12policy_500_tElNS2_12op_wrapper_tIl3atxN6thrust24THRUST_300001_SM_1000_NS6detail15normal_iteratorINS9_10device_ptrIdEEEEEEEEvT0_T1_ --------------------------
	.section	.nv.shared._ZN3cub18CUB_300001_SM_10006detail8for_each13static_kernelINS2_12policy_hub_t12policy_500_tElNS2_12op_wrapper_tIl3atxN6thrust24THRUST_300001_SM_1000_NS6detail15normal_iteratorINS9_10device_ptrIdEEEEEEEEvT0_T1_,"aw",@nobits
	.sectionflags	@""
	.align	128
	.zero		1024


//--------------------- .nv.shared._ZN3cub18CUB_300001_SM_10006detail8for_each13static_kernelINS2_12policy_hub_t12policy_500_tElN6thrust24THRUST_300001_SM_1000_NS8cuda_cub6__fill7functorINS7_6detail15normal_iteratorINS7_10device_ptrIdEEEEdEEEEvT0_T1_ --------------------------
	.section	.nv.shared._ZN3cub18CUB_300001_SM_10006detail8for_each13static_kernelINS2_12policy_hub_t12policy_500_tElN6thrust24THRUST_300001_SM_1000_NS8cuda_cub6__fill7functorINS7_6detail15normal_iteratorINS7_10device_ptrIdEEEEdEEEEvT0_T1_,"aw",@nobits
	.sectionflags	@""
	.align	128
	.zero		1024


//--------------------- .nv.shared._ZN3cub18CUB_300001_SM_10006detail8for_each13static_kernelINS2_12policy_hub_t12policy_500_tElN6thrust24THRUST_300001_SM_1000_NS8cuda_cub10__tabulate7functorINS7_6detail15normal_iteratorINS7_10device_ptrIdEEEENS7_6system6detail7generic6detail22compute_sequence_valueIdvEElEEEEvT0_T1_ --------------------------
	.section	.nv.shared._ZN3cub18CUB_300001_SM_10006detail8for_each13static_kernelINS2_12policy_hub_t12policy_500_tElN6thrust24THRUST_300001_SM_1000_NS8cuda_cub10__tabulate7functorINS7_6detail15normal_iteratorINS7_10device_ptrIdEEEENS7_6system6detail7generic6detail22compute_sequence_valueIdvEElEEEEvT0_T1_,"aw",@nobits
	.sectionflags	@""
	.align	128
	.zero		1024


//--------------------- .nv.shared._ZN3cub18CUB_300001_SM_10006detail8for_each13static_kernelINS2_12policy_hub_t12policy_500_tEmN6thrust24THRUST_300001_SM_1000_NS8cuda_cub20__uninitialized_fill7functorINS7_10device_ptrIdEEdEEEEvT0_T1_ --------------------------
	.section	.nv.shared._ZN3cub18CUB_300001_SM_10006detail8for_each13static_kernelINS2_12policy_hub_t12policy_500_tEmN6thrust24THRUST_300001_SM_1000_NS8cuda_cub20__uninitialized_fill7functorINS7_10device_ptrIdEEdEEEEvT0_T1_,"aw",@nobits
	.sectionflags	@""
	.align	128
	.zero		1024


//--------------------- .nv.shared._ZN3cub18CUB_300001_SM_10006detail11EmptyKernelIvEEvv --------------------------
	.section	.nv.shared._ZN3cub18CUB_300001_SM_10006detail11EmptyKernelIvEEvv,"aw",@nobits
	.sectionflags	@""
	.align	128
	.zero		1024


//--------------------- .nv.constant0._ZN3cub18CUB_300001_SM_10006detail9transform16transform_kernelINS2_10policy_hubILb0EN4cuda3std3__45tupleIJN6thrust24THRUST_300001_SM_1000_NS6detail15normal_iteratorINSA_10device_ptrIdEEEESF_EEEE10policy1000ElNS7_4plusIdEESF_JPdSL_EEEvT0_iT1_T2_DpNS2_10kernel_argIT3_EE --------------------------
	.section	.nv.constant0._ZN3cub18CUB_300001_SM_10006detail9transform16transform_kernelINS2_10policy_hubILb0EN4cuda3std3__45tupleIJN6thrust24THRUST_300001_SM_1000_NS6detail15normal_iteratorINSA_10device_ptrIdEEEESF_EEEE10policy1000ElNS7_4plusIdEESF_JPdSL_EEEvT0_iT1_T2_DpNS2_10kernel_argIT3_EE,"a",@progbits
	.sectionflags	@""
	.align	4
.nv.constant0._ZN3cub18CUB_300001_SM_10006detail9transform16transform_kernelINS2_10policy_hubILb0EN4cuda3std3__45tupleIJN6thrust24THRUST_300001_SM_1000_NS6detail15normal_iteratorINSA_10device_ptrIdEEEESF_EEEE10policy1000ElNS7_4plusIdEESF_JPdSL_EEEvT0_iT1_T2_DpNS2_10kernel_argIT3_EE:
	.zero		952


//--------------------- .nv.constant0._ZN3cub18CUB_300001_SM_10006detail9transform16transform_kernelINS2_10policy_hubILb0EN4cuda3std3__45tupleIJN6thrust24THRUST_300001_SM_1000_NS6detail15normal_iteratorINSA_10device_ptrIdEEEESF_EEEE10policy1000EiNS7_4plusIdEESF_JPdSL_EEEvT0_iT1_T2_DpNS2_10kernel_argIT3_EE --------------------------
	.section	.nv.constant0._ZN3cub18CUB_300001_SM_10006detail9transform16transform_kernelINS2_10policy_hubILb0EN4cuda3std3__45tupleIJN6thrust24THRUST_300001_SM_1000_NS6detail15normal_iteratorINSA_10device_ptrIdEEEESF_EEEE10policy1000EiNS7_4plusIdEESF_JPdSL_EEEvT0_iT1_T2_DpNS2_10kernel_argIT3_EE,"a",@progbits
	.sectionflags	@""
	.align	4
.nv.constant0._ZN3cub18CUB_300001_SM_10006detail9transform16transform_kernelINS2_10policy_hubILb0EN4cuda3std3__45tupleIJN6thrust24THRUST_300001_SM_1000_NS6detail15normal_iteratorINSA_10device_ptrIdEEEESF_EEEE10policy1000EiNS7_4plusIdEESF_JPdSL_EEEvT0_iT1_T2_DpNS2_10kernel_argIT3_EE:
	.zero		952


//--------------------- .nv.constant0._ZN3cub18CUB_300001_SM_10006detail8for_each13static_kernelINS2_12policy_hub_t12policy_500_tElNS2_12op_wrapper_tIl3atxN6thrust24THRUST_300001_SM_1000_NS6detail15normal_iteratorINS9_10device_ptrIdEEEEEEEEvT0_T1_ --------------------------
	.section	.nv.constant0._ZN3cub18CUB_300001_SM_10006detail8for_each13static_kernelINS2_12policy_hub_t12policy_500_tElNS2_12op_wrapper_tIl3atxN6thrust24THRUST_300001_SM_1000_NS6detail15normal_iteratorINS9_10device_ptrIdEEEEEEEEvT0_T1_,"a",@progbits
	.sectionflags	@""
	.align	4
.nv.constant0._ZN3cub18CUB_300001_SM_10006detail8for_each13static_kernelINS2_12policy_hub_t12policy_500_tElNS2_12op_wrapper_tIl3atxN6thrust24THRUST_300001_SM_1000_NS6detail15normal_iteratorINS9_10device_ptrIdEEEEEEEEvT0_T1_:
	.zero		920


//--------------------- .nv.constant0._ZN3cub18CUB_300001_SM_10006detail8for_each13static_kernelINS2_12policy_hub_t12policy_500_tElN6thrust24THRUST_300001_SM_1000_NS8cuda_cub6__fill7functorINS7_6detail15normal_iteratorINS7_10device_ptrIdEEEEdEEEEvT0_T1_ --------------------------
	.section	.nv.constant0._ZN3cub18CUB_300001_SM_10006detail8for_each13static_kernelINS2_12policy_hub_t12policy_500_tElN6thrust24THRUST_300001_SM_1000_NS8cuda_cub6__fill7functorINS7_6detail15normal_iteratorINS7_10device_ptrIdEEEEdEEEEvT0_T1_,"a",@progbits
	.sectionflags	@""
	.align	4
.nv.constant0._ZN3cub18CUB_300001_SM_10006detail8for_each13static_kernelINS2_12policy_hub_t12policy_500_tElN6thrust24THRUST_300001_SM_1000_NS8cuda_cub6__fill7functorINS7_6detail15normal_iteratorINS7_10device_ptrIdEEEEdEEEEvT0_T1_:
	.zero		920


//--------------------- .nv.constant0._ZN3cub18CUB_300001_SM_10006detail8for_each13static_kernelINS2_12policy_hub_t12policy_500_tElN6thrust24THRUST_300001_SM_1000_NS8cuda_cub10__tabulate7functorINS7_6detail15normal_iteratorINS7_10device_ptrIdEEEENS7_6system6detail7generic6detail22compute_sequence_valueIdvEElEEEEvT0_T1_ --------------------------
	.section	.nv.constant0._ZN3cub18CUB_300001_SM_10006detail8for_each13static_kernelINS2_12policy_hub_t12policy_500_tElN6thrust24THRUST_300001_SM_1000_NS8cuda_cub10__tabulate7functorINS7_6detail15normal_iteratorINS7_10device_ptrIdEEEENS7_6system6detail7generic6detail22compute_sequence_valueIdvEElEEEEvT0_T1_,"a",@progbits
	.sectionflags	@""
	.align	4
.nv.constant0._ZN3cub18CUB_300001_SM_10006detail8for_each13static_kernelINS2_12policy_hub_t12policy_500_tElN6thrust24THRUST_300001_SM_1000_NS8cuda_cub10__tabulate7functorINS7_6detail15normal_iteratorINS7_10device_ptrIdEEEENS7_6system6detail7generic6detail22compute_sequence_valueIdvEElEEEEvT0_T1_:
	.zero		928


//--------------------- .nv.constant0._ZN3cub18CUB_300001_SM_10006detail8for_each13static_kernelINS2_12policy_hub_t12policy_500_tEmN6thrust24THRUST_300001_SM_1000_NS8cuda_cub20__uninitialized_fill7functorINS7_10device_ptrIdEEdEEEEvT0_T1_ --------------------------
	.section	.nv.constant0._ZN3cub18CUB_300001_SM_10006detail8for_each13static_kernelINS2_12policy_hub_t12policy_500_tEmN6thrust24THRUST_300001_SM_1000_NS8cuda_cub20__uninitialized_fill7functorINS7_10device_ptrIdEEdEEEEvT0_T1_,"a",@progbits
	.sectionflags	@""
	.align	4
.nv.constant0._ZN3cub18CUB_300001_SM_10006detail8for_each13static_kernelINS2_12policy_hub_t12policy_500_tEmN6thrust24THRUST_300001_SM_1000_NS8cuda_cub20__uninitialized_fill7functorINS7_10device_ptrIdEEdEEEEvT0_T1_:
	.zero		920


//--------------------- .nv.constant0._ZN3cub18CUB_300001_SM_10006detail11EmptyKernelIvEEvv --------------------------
	.section	.nv.constant0._ZN3cub18CUB_300001_SM_10006detail11EmptyKernelIvEEvv,"a",@progbits
	.sectionflags	@""
	.align	4
.nv.constant0._ZN3cub18CUB_300001_SM_10006detail11EmptyKernelIvEEvv:
	.zero		896


//--------------------- SYMBOLS --------------------------

	.type		.nv.reservedSmem.offset0,@object
	.size		.nv.reservedSmem.offset0,0x4
	.type		.nv.reservedSmem.cap,@object
	.size		.nv.reservedSmem.cap,0x4
